	.target	sm_100a

	.elftype	@"ET_EXEC"


//--------------------- .note.nv.tkinfo           --------------------------
	.section	.note.nv.tkinfo,"",@"SHT_NOTE"
	.sectionflags	@"SHF_NOTE_NV_TKINFO"
	.tkinfo
        /*0018*/ 	.word	0x00000002
        /*0030*/ 	.string	""
        /*0030*/ 	.string	"ptxas"
        /*0030*/ 	.string	"Cuda compilation tools, release 13.0, V13.0.88"
        /*0030*/ 	.string	"Build cuda_13.0.r13.0/compiler.36424714_0"
        /*0030*/ 	.string	"-arch sm_100a -m 64 "



//--------------------- .note.nv.cuinfo           --------------------------
	.section	.note.nv.cuinfo,"",@"SHT_NOTE"
	.sectionflags	@"SHF_NOTE_NV_CUINFO"
        /*0018*/ 	.short	0x0002
        /*001a*/ 	.short	0x0064
        /*001c*/ 	.short	0x0082
	.zero		2


//--------------------- .nv.info                  --------------------------
	.section	.nv.info,"",@"SHT_CUDA_INFO"
	.align	4


	//----- nvinfo : EIATTR_REGCOUNT
	.align		4
        /*0000*/ 	.byte	0x04, 0x2f
        /*0002*/ 	.short	(.L_19 - .L_18)
	.align		4
.L_18:
        /*0004*/ 	.word	index@(_ZN7cutlass13device_kernelINS_4gemm6kernel13GemmUniversalIN4cute5tupleIJiiiiEEENS1_10collective13CollectiveMmaINS1_35MainloopSm100TmaUmmaWarpSpecializedILi16ELi2ELi4ENS5_IJNS4_1CILi1EEESB_SB_EEEEENS5_IJNSA_ILi128EEENSA_ILi64EEENSA_ILi32EEEEEENS_6half_tENS5_IJlSB_lEEESI_SJ_NS4_8TiledMMAINS4_8MMA_AtomIJNS4_20SM100_MMA_F16BF16_SSISI_SI_fLi128ELi64ELNS4_4UMMA5MajorE0ELSO_0ELNSN_7ScaleInE0ELSP_0EEEEEENS4_6LayoutISC_NS5_IJNSA_ILi0EEEST_ST_EEEEENS5_IJNS4_10UnderscoreESW_SW_EEEEENS4_13SM90_TMA_LOADENS4_14ComposedLayoutINS4_7SwizzleILi2ELi4ELi3EEENS4_18smem_ptr_flag_bitsILi16EEENSS_INS5_IJNSA_ILi8EEESG_EEENS5_IJSG_SB_EEEEEEEvNS4_8identityESZ_S19_vS1A_EENS_8epilogue10collective18CollectiveEpilogueINS1C_23Sm100TmaWarpSpecializedILi3ELi2ELi32ELb1ELb0EEEJSH_NS5_IJNSS_ISE_SB_EENSS_ISG_SB_EEEEESI_SJ_SI_SJ_NS1C_6fusion15FusionCallbacksIS1G_NS1K_17LinearCombinationISI_fSI_fLNS_15FloatRoundStyleE2EEESH_S1J_JEEENS4_5SM1004TMEM4LOAD26SM100_TMEM_LOAD_32dp32b32xESZ_S19_NS4_39AutoVectorizingCopyWithAssumedAlignmentILi128EEENS4_14SM90_TMA_STOREES19_S1V_S1V_EEEvvEEEEvNT_6ParamsE)
        /*0008*/ 	.word	0x0000006f


	//----- nvinfo : EIATTR_FRAME_SIZE
	.align		4
.L_19:
        /*000c*/ 	.byte	0x04, 0x11
        /*000e*/ 	.short	(.L_21 - .L_20)
	.align		4
.L_20:
        /*0010*/ 	.word	index@($__internal_2_$__cuda_sm10x_tcgen05_guardrail_trap_unallocated_columns_being_dealloced)
        /*0014*/ 	.word	0x00000000


	//----- nvinfo : EIATTR_FRAME_SIZE
	.align		4
.L_21:
        /*0018*/ 	.byte	0x04, 0x11
        /*001a*/ 	.short	(.L_23 - .L_22)
	.align		4
.L_22:
        /*001c*/ 	.word	index@($__internal_1_$__cuda_sm10x_tcgen05_guardrail_trap_phase_invalid_during_alloc)
        /*0020*/ 	.word	0x00000000


	//----- nvinfo : EIATTR_FRAME_SIZE
	.align		4
.L_23:
        /*0024*/ 	.byte	0x04, 0x11
        /*0026*/ 	.short	(.L_25 - .L_24)
	.align		4
.L_24:
        /*0028*/ 	.word	index@($__internal_0_$__cuda_sm10x_tcgen05_guardrail_trap_col_being_dealloced_not_returned_by_alloc)
        /*002c*/ 	.word	0x00000000


	//----- nvinfo : EIATTR_FRAME_SIZE
	.align		4
.L_25:
        /*0030*/ 	.byte	0x04, 0x11
        /*0032*/ 	.short	(.L_27 - .L_26)
	.align		4
.L_26:
        /*0034*/ 	.word	index@(_ZN7cutlass13device_kernelINS_4gemm6kernel13GemmUniversalIN4cute5tupleIJiiiiEEENS1_10collective13CollectiveMmaINS1_35MainloopSm100TmaUmmaWarpSpecializedILi16ELi2ELi4ENS5_IJNS4_1CILi1EEESB_SB_EEEEENS5_IJNSA_ILi128EEENSA_ILi64EEENSA_ILi32EEEEEENS_6half_tENS5_IJlSB_lEEESI_SJ_NS4_8TiledMMAINS4_8MMA_AtomIJNS4_20SM100_MMA_F16BF16_SSISI_SI_fLi128ELi64ELNS4_4UMMA5MajorE0ELSO_0ELNSN_7ScaleInE0ELSP_0EEEEEENS4_6LayoutISC_NS5_IJNSA_ILi0EEEST_ST_EEEEENS5_IJNS4_10UnderscoreESW_SW_EEEEENS4_13SM90_TMA_LOADENS4_14ComposedLayoutINS4_7SwizzleILi2ELi4ELi3EEENS4_18smem_ptr_flag_bitsILi16EEENSS_INS5_IJNSA_ILi8EEESG_EEENS5_IJSG_SB_EEEEEEEvNS4_8identityESZ_S19_vS1A_EENS_8epilogue10collective18CollectiveEpilogueINS1C_23Sm100TmaWarpSpecializedILi3ELi2ELi32ELb1ELb0EEEJSH_NS5_IJNSS_ISE_SB_EENSS_ISG_SB_EEEEESI_SJ_SI_SJ_NS1C_6fusion15FusionCallbacksIS1G_NS1K_17LinearCombinationISI_fSI_fLNS_15FloatRoundStyleE2EEESH_S1J_JEEENS4_5SM1004TMEM4LOAD26SM100_TMEM_LOAD_32dp32b32xESZ_S19_NS4_39AutoVectorizingCopyWithAssumedAlignmentILi128EEENS4_14SM90_TMA_STOREES19_S1V_S1V_EEEvvEEEEvNT_6ParamsE)
        /*0038*/ 	.word	0x00000000


	//----- nvinfo : EIATTR_MIN_STACK_SIZE
	.align		4
.L_27:
        /*003c*/ 	.byte	0x04, 0x12
        /*003e*/ 	.short	(.L_29 - .L_28)
	.align		4
.L_28:
        /*0040*/ 	.word	index@(_ZN7cutlass13device_kernelINS_4gemm6kernel13GemmUniversalIN4cute5tupleIJiiiiEEENS1_10collective13CollectiveMmaINS1_35MainloopSm100TmaUmmaWarpSpecializedILi16ELi2ELi4ENS5_IJNS4_1CILi1EEESB_SB_EEEEENS5_IJNSA_ILi128EEENSA_ILi64EEENSA_ILi32EEEEEENS_6half_tENS5_IJlSB_lEEESI_SJ_NS4_8TiledMMAINS4_8MMA_AtomIJNS4_20SM100_MMA_F16BF16_SSISI_SI_fLi128ELi64ELNS4_4UMMA5MajorE0ELSO_0ELNSN_7ScaleInE0ELSP_0EEEEEENS4_6LayoutISC_NS5_IJNSA_ILi0EEEST_ST_EEEEENS5_IJNS4_10UnderscoreESW_SW_EEEEENS4_13SM90_TMA_LOADENS4_14ComposedLayoutINS4_7SwizzleILi2ELi4ELi3EEENS4_18smem_ptr_flag_bitsILi16EEENSS_INS5_IJNSA_ILi8EEESG_EEENS5_IJSG_SB_EEEEEEEvNS4_8identityESZ_S19_vS1A_EENS_8epilogue10collective18CollectiveEpilogueINS1C_23Sm100TmaWarpSpecializedILi3ELi2ELi32ELb1ELb0EEEJSH_NS5_IJNSS_ISE_SB_EENSS_ISG_SB_EEEEESI_SJ_SI_SJ_NS1C_6fusion15FusionCallbacksIS1G_NS1K_17LinearCombinationISI_fSI_fLNS_15FloatRoundStyleE2EEESH_S1J_JEEENS4_5SM1004TMEM4LOAD26SM100_TMEM_LOAD_32dp32b32xESZ_S19_NS4_39AutoVectorizingCopyWithAssumedAlignmentILi128EEENS4_14SM90_TMA_STOREES19_S1V_S1V_EEEvvEEEEvNT_6ParamsE)
        /*0044*/ 	.word	0x00000000
.L_29:


//--------------------- .nv.compat                --------------------------
	.section	.nv.compat,"",@"SHT_CUDA_COMPAT_INFO"
	.align	4
        /*0000*/ 	.byte	0x02, 0x09, 0x01, 0x00, 0x02, 0x02, 0x02, 0x00, 0x02, 0x05, 0x05, 0x00, 0x03, 0x07, 0x01, 0x01
        /*0010*/ 	.byte	0x02, 0x03, 0x01, 0x00, 0x02, 0x06, 0x01, 0x00, 0x04, 0x0b, 0x08, 0x00, 0x09, 0x00, 0x00, 0x00
        /*0020*/ 	.byte	0x00, 0x00, 0x00, 0x00


//--------------------- .nv.info._ZN7cutlass13device_kernelINS_4gemm6kernel13GemmUniversalIN4cute5tupleIJiiiiEEENS1_10collective13CollectiveMmaINS1_35MainloopSm100TmaUmmaWarpSpecializedILi16ELi2ELi4ENS5_IJNS4_1CILi1EEESB_SB_EEEEENS5_IJNSA_ILi128EEENSA_ILi64EEENSA_ILi32EEEEEENS_6half_tENS5_IJlSB_lEEESI_SJ_NS4_8TiledMMAINS4_8MMA_AtomIJNS4_20SM100_MMA_F16BF16_SSISI_SI_fLi128ELi64ELNS4_4UMMA5MajorE0ELSO_0ELNSN_7ScaleInE0ELSP_0EEEEEENS4_6LayoutISC_NS5_IJNSA_ILi0EEEST_ST_EEEEENS5_IJNS4_10UnderscoreESW_SW_EEEEENS4_13SM90_TMA_LOADENS4_14ComposedLayoutINS4_7SwizzleILi2ELi4ELi3EEENS4_18smem_ptr_flag_bitsILi16EEENSS_INS5_IJNSA_ILi8EEESG_EEENS5_IJSG_SB_EEEEEEEvNS4_8identityESZ_S19_vS1A_EENS_8epilogue10collective18CollectiveEpilogueINS1C_23Sm100TmaWarpSpecializedILi3ELi2ELi32ELb1ELb0EEEJSH_NS5_IJNSS_ISE_SB_EENSS_ISG_SB_EEEEESI_SJ_SI_SJ_NS1C_6fusion15FusionCallbacksIS1G_NS1K_17LinearCombinationISI_fSI_fLNS_15FloatRoundStyleE2EEESH_S1J_JEEENS4_5SM1004TMEM4LOAD26SM100_TMEM_LOAD_32dp32b32xESZ_S19_NS4_39AutoVectorizingCopyWithAssumedAlignmentILi128EEENS4_14SM90_TMA_STOREES19_S1V_S1V_EEEvvEEEEvNT_6ParamsE --------------------------
	.section	.nv.info._ZN7cutlass13device_kernelINS_4gemm6kernel13GemmUniversalIN4cute5tupleIJiiiiEEENS1_10collective13CollectiveMmaINS1_35MainloopSm100TmaUmmaWarpSpecializedILi16ELi2ELi4ENS5_IJNS4_1CILi1EEESB_SB_EEEEENS5_IJNSA_ILi128EEENSA_ILi64EEENSA_ILi32EEEEEENS_6half_tENS5_IJlSB_lEEESI_SJ_NS4_8TiledMMAINS4_8MMA_AtomIJNS4_20SM100_MMA_F16BF16_SSISI_SI_fLi128ELi64ELNS4_4UMMA5MajorE0ELSO_0ELNSN_7ScaleInE0ELSP_0EEEEEENS4_6LayoutISC_NS5_IJNSA_ILi0EEEST_ST_EEEEENS5_IJNS4_10UnderscoreESW_SW_EEEEENS4_13SM90_TMA_LOADENS4_14ComposedLayoutINS4_7SwizzleILi2ELi4ELi3EEENS4_18smem_ptr_flag_bitsILi16EEENSS_INS5_IJNSA_ILi8EEESG_EEENS5_IJSG_SB_EEEEEEEvNS4_8identityESZ_S19_vS1A_EENS_8epilogue10collective18CollectiveEpilogueINS1C_23Sm100TmaWarpSpecializedILi3ELi2ELi32ELb1ELb0EEEJSH_NS5_IJNSS_ISE_SB_EENSS_ISG_SB_EEEEESI_SJ_SI_SJ_NS1C_6fusion15FusionCallbacksIS1G_NS1K_17LinearCombinationISI_fSI_fLNS_15FloatRoundStyleE2EEESH_S1J_JEEENS4_5SM1004TMEM4LOAD26SM100_TMEM_LOAD_32dp32b32xESZ_S19_NS4_39AutoVectorizingCopyWithAssumedAlignmentILi128EEENS4_14SM90_TMA_STOREES19_S1V_S1V_EEEvvEEEEvNT_6ParamsE,"",@"SHT_CUDA_INFO"
	.sectionflags	@""
	.align	4


	//----- nvinfo : EIATTR_CUDA_API_VERSION
	.align		4
        /*0000*/ 	.byte	0x04, 0x37
        /*0002*/ 	.short	(.L_31 - .L_30)
.L_30:
        /*0004*/ 	.word	0x00000082


	//----- nvinfo : EIATTR_KPARAM_INFO
	.align		4
.L_31:
        /*0008*/ 	.byte	0x04, 0x17
        /*000a*/ 	.short	(.L_33 - .L_32)
.L_32:
        /*000c*/ 	.word	0x00000000
        /*0010*/ 	.short	0x0000
        /*0012*/ 	.short	0x0000
        /*0014*/ 	.byte	0x00, 0xf0, 0x01, 0x20


	//----- nvinfo : EIATTR_AT_ENTRY_FRAGMENTS
	.align		4
.L_33:
        /*0018*/ 	.byte	0x04, 0x4f
        /*001a*/ 	.short	(.L_35 - .L_34)


	//   ....[0]....
.L_34:
        /*001c*/ 	.word	0x00000006


	//----- nvinfo : EIATTR_RESERVED_SMEM_USED
	.align		4
.L_35:
        /*0020*/ 	.byte	0x01, 0x41
	.zero		2


	//----- nvinfo : EIATTR_SPARSE_MMA_MASK
	.align		4
        /*0024*/ 	.byte	0x03, 0x50
        /*0026*/ 	.short	0x0000


	//----- nvinfo : EIATTR_TCGEN05_1CTA_USED
	.align		4
        /*0028*/ 	.byte	0x01, 0x51
	.zero		2


	//----- nvinfo : EIATTR_MAXREG_COUNT
	.align		4
        /*002c*/ 	.byte	0x03, 0x1b
        /*002e*/ 	.short	0x00ff


	//----- nvinfo : EIATTR_NUM_BARRIERS
	.align		4
        /*0030*/ 	.byte	0x02, 0x4c
        /*0032*/ 	.byte	0x07
	.zero		1


	//----- nvinfo : EIATTR_EXTERNS
	.align		4
        /*0034*/ 	.byte	0x04, 0x0f
        /*0036*/ 	.short	(.L_37 - .L_36)


	//   ....[0]....
	.align		4
.L_36:
        /*0038*/ 	.word	index@(__assertfail)


	//----- nvinfo : EIATTR_MERCURY_ISA_VERSION
	.align		4
.L_37:
        /*003c*/ 	.byte	0x03, 0x5f
        /*003e*/ 	.short	0x0101


	//----- nvinfo : EIATTR_INT_WARP_WIDE_INSTR_OFFSETS
	.align		4
        /*0040*/ 	.byte	0x04, 0x31
        /*0042*/ 	.short	(.L_39 - .L_38)


	//   ....[0]....
.L_38:
        /*0044*/ 	.word	0x00001f70


	//   ....[1]....
        /*0048*/ 	.word	0x00003f90


	//   ....[2]....
        /*004c*/ 	.word	0x00003fc0


	//   ....[3]....
        /*0050*/ 	.word	0x00004010


	//   ....[4]....
        /*0054*/ 	.word	0x00004900


	//   ....[5]....
        /*0058*/ 	.word	0x00004920


	//   ....[6]....
        /*005c*/ 	.word	0x00004bf0


	//   ....[7]....
        /*0060*/ 	.word	0x00004d20


	//----- nvinfo : EIATTR_COOP_GROUP_MASK_REGIDS
	.align		4
.L_39:
        /*0064*/ 	.byte	0x04, 0x29
        /*0066*/ 	.short	(.L_41 - .L_40)


	//   ....[0]....
.L_40:
        /*0068*/ 	.word	0xffffffff


	//   ....[1]....
        /*006c*/ 	.word	0xffffffff


	//   ....[2]....
        /*0070*/ 	.word	0xffffffff


	//   ....[3]....
        /*0074*/ 	.word	0xffffffff


	//   ....[4]....
        /*0078*/ 	.word	0xffffffff


	//   ....[5]....
        /*007c*/ 	.word	0xffffffff


	//   ....[6]....
        /*0080*/ 	.word	0xffffffff


	//   ....[7]....
        /*0084*/ 	.word	0xffffffff


	//   ....[8]....
        /*0088*/ 	.word	0xffffffff


	//   ....[9]....
        /*008c*/ 	.word	0xffffffff


	//   ....[10]....
        /*0090*/ 	.word	0xffffffff


	//   ....[11]....
        /*0094*/ 	.word	0xffffffff


	//   ....[12]....
        /*0098*/ 	.word	0xffffffff


	//----- nvinfo : EIATTR_COOP_GROUP_INSTR_OFFSETS
	.align		4
.L_41:
        /*009c*/ 	.byte	0x04, 0x28
        /*009e*/ 	.short	(.L_43 - .L_42)


	//   ....[0]....
.L_42:
        /*00a0*/ 	.word	0x00000090


	//   ....[1]....
        /*00a4*/ 	.word	0x000004d0


	//   ....[2]....
        /*00a8*/ 	.word	0x000007f0


	//   ....[3]....
        /*00ac*/ 	.word	0x00000970


	//   ....[4]....
        /*00b0*/ 	.word	0x00000a70


	//   ....[5]....
        /*00b4*/ 	.word	0x00000be0


	//   ....[6]....
        /*00b8*/ 	.word	0x00000d80


	//   ....[7]....
        /*00bc*/ 	.word	0x00001e50


	//   ....[8]....
        /*00c0*/ 	.word	0x000032f0


	//   ....[9]....
        /*00c4*/ 	.word	0x00003500


	//   ....[10]....
        /*00c8*/ 	.word	0x00003530


	//   ....[11]....
        /*00cc*/ 	.word	0x00003e80


	//   ....[12]....
        /*00d0*/ 	.word	0x000040b0


	//----- nvinfo : EIATTR_VRC_CTA_INIT_COUNT
	.align		4
.L_43:
        /*00d4*/ 	.byte	0x02, 0x4a
        /*00d6*/ 	.byte	0x80
	.zero		1


	//----- nvinfo : EIATTR_SYSCALL_OFFSETS
	.align		4
        /*00d8*/ 	.byte	0x04, 0x46
        /*00da*/ 	.short	(.L_45 - .L_44)


	//   ....[0]....
.L_44:
        /*00dc*/ 	.word	0x000058d0


	//   ....[1]....
        /*00e0*/ 	.word	0x000059c0


	//   ....[2]....
        /*00e4*/ 	.word	0x00006200


	//   ....[3]....
        /*00e8*/ 	.word	0x00006eb0


	//----- nvinfo : EIATTR_MBARRIER_INSTR_OFFSETS
	.align		4
.L_45:
        /*00ec*/ 	.byte	0x04, 0x39
        /*00ee*/ 	.short	(.L_47 - .L_46)


	//   ....[0]....
.L_46:
        /*00f0*/ 	.word	0x000005d0
        /*00f4*/ 	.word	0x000000ff
        /*00f8*/ 	.word	0x00000000
        /*00fc*/ 	.short	0x0100
        /*00fe*/ 	.byte	0x05
	.zero		1


	//   ....[1]....
        /*0100*/ 	.word	0x000005e0
        /*0104*/ 	.word	0x000000ff
        /*0108*/ 	.word	0x00000080
        /*010c*/ 	.short	0x0100
        /*010e*/ 	.byte	0x05
	.zero		1


	//   ....[2]....
        /*0110*/ 	.word	0x000005f0
        /*0114*/ 	.word	0x000000ff
        /*0118*/ 	.word	0x00000008
        /*011c*/ 	.short	0x0100
        /*011e*/ 	.byte	0x05
	.zero		1


	//   ....[3]....
        /*0120*/ 	.word	0x00000600
        /*0124*/ 	.word	0x000000ff
        /*0128*/ 	.word	0x00000088
        /*012c*/ 	.short	0x0100
        /*012e*/ 	.byte	0x05
	.zero		1


	//   ....[4]....
        /*0130*/ 	.word	0x00000610
        /*0134*/ 	.word	0x000000ff
        /*0138*/ 	.word	0x00000010
        /*013c*/ 	.short	0x0100
        /*013e*/ 	.byte	0x05
	.zero		1


	//   ....[5]....
        /*0140*/ 	.word	0x00000620
        /*0144*/ 	.word	0x000000ff
        /*0148*/ 	.word	0x00000090
        /*014c*/ 	.short	0x0100
        /*014e*/ 	.byte	0x05
	.zero		1


	//   ....[6]....
        /*0150*/ 	.word	0x00000630
        /*0154*/ 	.word	0x000000ff
        /*0158*/ 	.word	0x00000018
        /*015c*/ 	.short	0x0100
        /*015e*/ 	.byte	0x05
	.zero		1


	//   ....[7]....
        /*0160*/ 	.word	0x00000640
        /*0164*/ 	.word	0x000000ff
        /*0168*/ 	.word	0x00000098
        /*016c*/ 	.short	0x0100
        /*016e*/ 	.byte	0x05
	.zero		1


	//   ....[8]....
        /*0170*/ 	.word	0x00000650
        /*0174*/ 	.word	0x000000ff
        /*0178*/ 	.word	0x00000020
        /*017c*/ 	.short	0x0100
        /*017e*/ 	.byte	0x05
	.zero		1


	//   ....[9]....
        /*0180*/ 	.word	0x00000660
        /*0184*/ 	.word	0x000000ff
        /*0188*/ 	.word	0x000000a0
        /*018c*/ 	.short	0x0100
        /*018e*/ 	.byte	0x05
	.zero		1


	//   ....[10]....
        /*0190*/ 	.word	0x00000670
        /*0194*/ 	.word	0x000000ff
        /*0198*/ 	.word	0x00000028
        /*019c*/ 	.short	0x0100
        /*019e*/ 	.byte	0x05
	.zero		1


	//   ....[11]....
        /*01a0*/ 	.word	0x00000680
        /*01a4*/ 	.word	0x000000ff
        /*01a8*/ 	.word	0x000000a8
        /*01ac*/ 	.short	0x0100
        /*01ae*/ 	.byte	0x05
	.zero		1


	//   ....[12]....
        /*01b0*/ 	.word	0x00000690
        /*01b4*/ 	.word	0x000000ff
        /*01b8*/ 	.word	0x00000030
        /*01bc*/ 	.short	0x0100
        /*01be*/ 	.byte	0x05
	.zero		1


	//   ....[13]....
        /*01c0*/ 	.word	0x000006a0
        /*01c4*/ 	.word	0x000000ff
        /*01c8*/ 	.word	0x000000b0
        /*01cc*/ 	.short	0x0100
        /*01ce*/ 	.byte	0x05
	.zero		1


	//   ....[14]....
        /*01d0*/ 	.word	0x000006b0
        /*01d4*/ 	.word	0x000000ff
        /*01d8*/ 	.word	0x00000038
        /*01dc*/ 	.short	0x0100
        /*01de*/ 	.byte	0x05
	.zero		1


	//   ....[15]....
        /*01e0*/ 	.word	0x000006c0
        /*01e4*/ 	.word	0x000000ff
        /*01e8*/ 	.word	0x000000b8
        /*01ec*/ 	.short	0x0100
        /*01ee*/ 	.byte	0x05
	.zero		1


	//   ....[16]....
        /*01f0*/ 	.word	0x000006d0
        /*01f4*/ 	.word	0x000000ff
        /*01f8*/ 	.word	0x00000040
        /*01fc*/ 	.short	0x0100
        /*01fe*/ 	.byte	0x05
	.zero		1


	//   ....[17]....
        /*0200*/ 	.word	0x000006e0
        /*0204*/ 	.word	0x000000ff
        /*0208*/ 	.word	0x000000c0
        /*020c*/ 	.short	0x0100
        /*020e*/ 	.byte	0x05
	.zero		1


	//   ....[18]....
        /*0210*/ 	.word	0x000006f0
        /*0214*/ 	.word	0x000000ff
        /*0218*/ 	.word	0x00000048
        /*021c*/ 	.short	0x0100
        /*021e*/ 	.byte	0x05
	.zero		1


	//   ....[19]....
        /*0220*/ 	.word	0x00000700
        /*0224*/ 	.word	0x000000ff
        /*0228*/ 	.word	0x000000c8
        /*022c*/ 	.short	0x0100
        /*022e*/ 	.byte	0x05
	.zero		1


	//   ....[20]....
        /*0230*/ 	.word	0x00000710
        /*0234*/ 	.word	0x000000ff
        /*0238*/ 	.word	0x00000050
        /*023c*/ 	.short	0x0100
        /*023e*/ 	.byte	0x05
	.zero		1


	//   ....[21]....
        /*0240*/ 	.word	0x00000720
        /*0244*/ 	.word	0x000000ff
        /*0248*/ 	.word	0x000000d0
        /*024c*/ 	.short	0x0100
        /*024e*/ 	.byte	0x05
	.zero		1


	//   ....[22]....
        /*0250*/ 	.word	0x00000730
        /*0254*/ 	.word	0x000000ff
        /*0258*/ 	.word	0x00000058
        /*025c*/ 	.short	0x0100
        /*025e*/ 	.byte	0x05
	.zero		1


	//   ....[23]....
        /*0260*/ 	.word	0x00000740
        /*0264*/ 	.word	0x000000ff
        /*0268*/ 	.word	0x000000d8
        /*026c*/ 	.short	0x0100
        /*026e*/ 	.byte	0x05
	.zero		1


	//   ....[24]....
        /*0270*/ 	.word	0x00000750
        /*0274*/ 	.word	0x000000ff
        /*0278*/ 	.word	0x00000060
        /*027c*/ 	.short	0x0100
        /*027e*/ 	.byte	0x05
	.zero		1


	//   ....[25]....
        /*0280*/ 	.word	0x00000760
        /*0284*/ 	.word	0x000000ff
        /*0288*/ 	.word	0x000000e0
        /*028c*/ 	.short	0x0100
        /*028e*/ 	.byte	0x05
	.zero		1


	//   ....[26]....
        /*0290*/ 	.word	0x00000770
        /*0294*/ 	.word	0x000000ff
        /*0298*/ 	.word	0x00000068
        /*029c*/ 	.short	0x0100
        /*029e*/ 	.byte	0x05
	.zero		1


	//   ....[27]....
        /*02a0*/ 	.word	0x00000780
        /*02a4*/ 	.word	0x000000ff
        /*02a8*/ 	.word	0x000000e8
        /*02ac*/ 	.short	0x0100
        /*02ae*/ 	.byte	0x05
	.zero		1


	//   ....[28]....
        /*02b0*/ 	.word	0x00000790
        /*02b4*/ 	.word	0x000000ff
        /*02b8*/ 	.word	0x00000070
        /*02bc*/ 	.short	0x0100
        /*02be*/ 	.byte	0x05
	.zero		1


	//   ....[29]....
        /*02c0*/ 	.word	0x000007a0
        /*02c4*/ 	.word	0x000000ff
        /*02c8*/ 	.word	0x000000f0
        /*02cc*/ 	.short	0x0100
        /*02ce*/ 	.byte	0x05
	.zero		1


	//   ....[30]....
        /*02d0*/ 	.word	0x000007b0
        /*02d4*/ 	.word	0x000000ff
        /*02d8*/ 	.word	0x00000078
        /*02dc*/ 	.short	0x0100
        /*02de*/ 	.byte	0x05
	.zero		1


	//   ....[31]....
        /*02e0*/ 	.word	0x000007c0
        /*02e4*/ 	.word	0x000000ff
        /*02e8*/ 	.word	0x000000f8
        /*02ec*/ 	.short	0x0100
        /*02ee*/ 	.byte	0x05
	.zero		1


	//   ....[32]....
        /*02f0*/ 	.word	0x00000900
        /*02f4*/ 	.word	0x000000ff
        /*02f8*/ 	.word	0x00000100
        /*02fc*/ 	.short	0x0100
        /*02fe*/ 	.byte	0x07
	.zero		1


	//   ....[33]....
        /*0300*/ 	.word	0x00000910
        /*0304*/ 	.word	0x000000ff
        /*0308*/ 	.word	0x00000118
        /*030c*/ 	.short	0x0100
        /*030e*/ 	.byte	0x07
	.zero		1


	//   ....[34]....
        /*0310*/ 	.word	0x00000920
        /*0314*/ 	.word	0x000000ff
        /*0318*/ 	.word	0x00000108
        /*031c*/ 	.short	0x0100
        /*031e*/ 	.byte	0x07
	.zero		1


	//   ....[35]....
        /*0320*/ 	.word	0x00000930
        /*0324*/ 	.word	0x000000ff
        /*0328*/ 	.word	0x00000120
        /*032c*/ 	.short	0x0100
        /*032e*/ 	.byte	0x07
	.zero		1


	//   ....[36]....
        /*0330*/ 	.word	0x00000940
        /*0334*/ 	.word	0x000000ff
        /*0338*/ 	.word	0x00000110
        /*033c*/ 	.short	0x0100
        /*033e*/ 	.byte	0x07
	.zero		1


	//   ....[37]....
        /*0340*/ 	.word	0x00000950
        /*0344*/ 	.word	0x000000ff
        /*0348*/ 	.word	0x00000128
        /*034c*/ 	.short	0x0100
        /*034e*/ 	.byte	0x07
	.zero		1


	//   ....[38]....
        /*0350*/ 	.word	0x00000a40
        /*0354*/ 	.word	0x000000ff
        /*0358*/ 	.word	0x00000130
        /*035c*/ 	.short	0x0100
        /*035e*/ 	.byte	0x05
	.zero		1


	//   ....[39]....
        /*0360*/ 	.word	0x00000a50
        /*0364*/ 	.word	0x000000ff
        /*0368*/ 	.word	0x00000138
        /*036c*/ 	.short	0x0100
        /*036e*/ 	.byte	0x05
	.zero		1


	//   ....[40]....
        /*0370*/ 	.word	0x00000b90
        /*0374*/ 	.word	0x000000ff
        /*0378*/ 	.word	0x00000140
        /*037c*/ 	.short	0x0100
        /*037e*/ 	.byte	0x05
	.zero		1


	//   ....[41]....
        /*0380*/ 	.word	0x00000ba0
        /*0384*/ 	.word	0x000000ff
        /*0388*/ 	.word	0x00000150
        /*038c*/ 	.short	0x0100
        /*038e*/ 	.byte	0x05
	.zero		1


	//   ....[42]....
        /*0390*/ 	.word	0x00000bb0
        /*0394*/ 	.word	0x000000ff
        /*0398*/ 	.word	0x00000148
        /*039c*/ 	.short	0x0100
        /*039e*/ 	.byte	0x05
	.zero		1


	//   ....[43]....
        /*03a0*/ 	.word	0x00000bc0
        /*03a4*/ 	.word	0x000000ff
        /*03a8*/ 	.word	0x00000158
        /*03ac*/ 	.short	0x0100
        /*03ae*/ 	.byte	0x05
	.zero		1


	//   ....[44]....
        /*03b0*/ 	.word	0x00000cf0
        /*03b4*/ 	.word	0x000000ff
        /*03b8*/ 	.word	0x00000160
        /*03bc*/ 	.short	0x0100
        /*03be*/ 	.byte	0x07
	.zero		1


	//   ....[45]....
        /*03c0*/ 	.word	0x00000d00
        /*03c4*/ 	.word	0x000000ff
        /*03c8*/ 	.word	0x00000180
        /*03cc*/ 	.short	0x0100
        /*03ce*/ 	.byte	0x07
	.zero		1


	//   ....[46]....
        /*03d0*/ 	.word	0x00000d10
        /*03d4*/ 	.word	0x000000ff
        /*03d8*/ 	.word	0x00000168
        /*03dc*/ 	.short	0x0100
        /*03de*/ 	.byte	0x07
	.zero		1


	//   ....[47]....
        /*03e0*/ 	.word	0x00000d20
        /*03e4*/ 	.word	0x000000ff
        /*03e8*/ 	.word	0x00000188
        /*03ec*/ 	.short	0x0100
        /*03ee*/ 	.byte	0x07
	.zero		1


	//   ....[48]....
        /*03f0*/ 	.word	0x00000d30
        /*03f4*/ 	.word	0x000000ff
        /*03f8*/ 	.word	0x00000170
        /*03fc*/ 	.short	0x0100
        /*03fe*/ 	.byte	0x07
	.zero		1


	//   ....[49]....
        /*0400*/ 	.word	0x00000d40
        /*0404*/ 	.word	0x000000ff
        /*0408*/ 	.word	0x00000190
        /*040c*/ 	.short	0x0100
        /*040e*/ 	.byte	0x07
	.zero		1


	//   ....[50]....
        /*0410*/ 	.word	0x00000d50
        /*0414*/ 	.word	0x000000ff
        /*0418*/ 	.word	0x00000178
        /*041c*/ 	.short	0x0100
        /*041e*/ 	.byte	0x07
	.zero		1


	//   ....[51]....
        /*0420*/ 	.word	0x00000d60
        /*0424*/ 	.word	0x000000ff
        /*0428*/ 	.word	0x00000198
        /*042c*/ 	.short	0x0100
        /*042e*/ 	.byte	0x07
	.zero		1


	//   ....[52]....
        /*0430*/ 	.word	0x00000e50
        /*0434*/ 	.word	0x000000ff
        /*0438*/ 	.word	0x000001a0
        /*043c*/ 	.short	0x0100
        /*043e*/ 	.byte	0x05
	.zero		1


	//   ....[53]....
        /*0440*/ 	.word	0x00000e60
        /*0444*/ 	.word	0x000000ff
        /*0448*/ 	.word	0x000001b0
        /*044c*/ 	.short	0x0100
        /*044e*/ 	.byte	0x05
	.zero		1


	//   ....[54]....
        /*0450*/ 	.word	0x00000e70
        /*0454*/ 	.word	0x000000ff
        /*0458*/ 	.word	0x000001a8
        /*045c*/ 	.short	0x0100
        /*045e*/ 	.byte	0x05
	.zero		1


	//   ....[55]....
        /*0460*/ 	.word	0x00000e80
        /*0464*/ 	.word	0x000000ff
        /*0468*/ 	.word	0x000001b8
        /*046c*/ 	.short	0x0100
        /*046e*/ 	.byte	0x05
	.zero		1


	//   ....[56]....
        /*0470*/ 	.word	0x00001750
        /*0474*/ 	.word	0x00000002
        /*0478*/ 	.word	0x000001b0
        /*047c*/ 	.short	0x010a
        /*047e*/ 	.byte	0xff
	.zero		1


	//   ....[57]....
        /*0480*/ 	.word	0x00001780
        /*0484*/ 	.word	0x00000002
        /*0488*/ 	.word	0x000001a0
        /*048c*/ 	.short	0x0101
        /*048e*/ 	.byte	0xff
	.zero		1


	//   ....[58]....
        /*0490*/ 	.word	0x00001850
        /*0494*/ 	.word	0x000000ff
        /*0498*/ 	.word	0x00000080
        /*049c*/ 	.short	0x010a
        /*049e*/ 	.byte	0x08
	.zero		1


	//   ....[59]....
        /*04a0*/ 	.word	0x000018f0
        /*04a4*/ 	.word	0x000000ff
        /*04a8*/ 	.word	0x00000080
        /*04ac*/ 	.short	0x010a
        /*04ae*/ 	.byte	0x21
	.zero		1


	//   ....[60]....
        /*04b0*/ 	.word	0x00001a40
        /*04b4*/ 	.word	0x000000ff
        /*04b8*/ 	.word	0x00000080
        /*04bc*/ 	.short	0x010a
        /*04be*/ 	.byte	0x08
	.zero		1


	//   ....[61]....
        /*04c0*/ 	.word	0x00001b50
        /*04c4*/ 	.word	0x000000ff
        /*04c8*/ 	.word	0x00000138
        /*04cc*/ 	.short	0x0101
        /*04ce*/ 	.byte	0x04
	.zero		1


	//   ....[62]....
        /*04d0*/ 	.word	0x00001b70
        /*04d4*/ 	.word	0x000000ff
        /*04d8*/ 	.word	0x00000080
        /*04dc*/ 	.short	0x010a
        /*04de*/ 	.byte	0x08
	.zero		1


	//   ....[63]....
        /*04e0*/ 	.word	0x00001bf0
        /*04e4*/ 	.word	0x000000ff
        /*04e8*/ 	.word	0x00000080
        /*04ec*/ 	.short	0x010a
        /*04ee*/ 	.byte	0x11
	.zero		1


	//   ....[64]....
        /*04f0*/ 	.word	0x00001d40
        /*04f4*/ 	.word	0x000000ff
        /*04f8*/ 	.word	0x00000080
        /*04fc*/ 	.short	0x010a
        /*04fe*/ 	.byte	0x08
	.zero		1


	//   ....[65]....
        /*0500*/ 	.word	0x00001e80
        /*0504*/ 	.word	0x00000002
        /*0508*/ 	.word	0x00000140
        /*050c*/ 	.short	0x010a
        /*050e*/ 	.byte	0xff
	.zero		1


	//   ....[66]....
        /*0510*/ 	.word	0x00001f40
        /*0514*/ 	.word	0x00000002
        /*0518*/ 	.word	0x00000000
        /*051c*/ 	.short	0x0101
        /*051e*/ 	.byte	0xff
	.zero		1


	//   ....[67]....
        /*0520*/ 	.word	0x000024a0
        /*0524*/ 	.word	0x000000ff
        /*0528*/ 	.word	0x00000000
        /*052c*/ 	.short	0x010a
        /*052e*/ 	.byte	0x05
	.zero		1


	//   ....[68]....
        /*0530*/ 	.word	0x00002530
        /*0534*/ 	.word	0x000000ff
        /*0538*/ 	.word	0x00000000
        /*053c*/ 	.short	0x010a
        /*053e*/ 	.byte	0x05
	.zero		1


	//   ....[69]....
        /*0540*/ 	.word	0x000025c0
        /*0544*/ 	.word	0x000000ff
        /*0548*/ 	.word	0x00000000
        /*054c*/ 	.short	0x010a
        /*054e*/ 	.byte	0x05
	.zero		1


	//   ....[70]....
        /*0550*/ 	.word	0x00002650
        /*0554*/ 	.word	0x000000ff
        /*0558*/ 	.word	0x00000000
        /*055c*/ 	.short	0x010a
        /*055e*/ 	.byte	0x05
	.zero		1


	//   ....[71]....
        /*0560*/ 	.word	0x000026e0
        /*0564*/ 	.word	0x000000ff
        /*0568*/ 	.word	0x00000000
        /*056c*/ 	.short	0x010a
        /*056e*/ 	.byte	0x05
	.zero		1


	//   ....[72]....
        /*0570*/ 	.word	0x00002770
        /*0574*/ 	.word	0x000000ff
        /*0578*/ 	.word	0x00000000
        /*057c*/ 	.short	0x010a
        /*057e*/ 	.byte	0x05
	.zero		1


	//   ....[73]....
        /*0580*/ 	.word	0x00002800
        /*0584*/ 	.word	0x000000ff
        /*0588*/ 	.word	0x00000000
        /*058c*/ 	.short	0x010a
        /*058e*/ 	.byte	0x05
	.zero		1


	//   ....[74]....
        /*0590*/ 	.word	0x00002890
        /*0594*/ 	.word	0x000000ff
        /*0598*/ 	.word	0x00000000
        /*059c*/ 	.short	0x010a
        /*059e*/ 	.byte	0x05
	.zero		1


	//   ....[75]....
        /*05a0*/ 	.word	0x00002920
        /*05a4*/ 	.word	0x000000ff
        /*05a8*/ 	.word	0x00000000
        /*05ac*/ 	.short	0x010a
        /*05ae*/ 	.byte	0x05
	.zero		1


	//   ....[76]....
        /*05b0*/ 	.word	0x000029b0
        /*05b4*/ 	.word	0x000000ff
        /*05b8*/ 	.word	0x00000000
        /*05bc*/ 	.short	0x010a
        /*05be*/ 	.byte	0x05
	.zero		1


	//   ....[77]....
        /*05c0*/ 	.word	0x00002a40
        /*05c4*/ 	.word	0x000000ff
        /*05c8*/ 	.word	0x00000000
        /*05cc*/ 	.short	0x010a
        /*05ce*/ 	.byte	0x05
	.zero		1


	//   ....[78]....
        /*05d0*/ 	.word	0x00002ad0
        /*05d4*/ 	.word	0x000000ff
        /*05d8*/ 	.word	0x00000000
        /*05dc*/ 	.short	0x010a
        /*05de*/ 	.byte	0x05
	.zero		1


	//   ....[79]....
        /*05e0*/ 	.word	0x00002b60
        /*05e4*/ 	.word	0x000000ff
        /*05e8*/ 	.word	0x00000000
        /*05ec*/ 	.short	0x010a
        /*05ee*/ 	.byte	0x05
	.zero		1


	//   ....[80]....
        /*05f0*/ 	.word	0x00002bf0
        /*05f4*/ 	.word	0x000000ff
        /*05f8*/ 	.word	0x00000000
        /*05fc*/ 	.short	0x010a
        /*05fe*/ 	.byte	0x05
	.zero		1


	//   ....[81]....
        /*0600*/ 	.word	0x00002c80
        /*0604*/ 	.word	0x000000ff
        /*0608*/ 	.word	0x00000000
        /*060c*/ 	.short	0x010a
        /*060e*/ 	.byte	0x05
	.zero		1


	//   ....[82]....
        /*0610*/ 	.word	0x00002d20
        /*0614*/ 	.word	0x00000000
        /*0618*/ 	.word	0x00000000
        /*061c*/ 	.short	0x010a
        /*061e*/ 	.byte	0xff
	.zero		1


	//   ....[83]....
        /*0620*/ 	.word	0x00002e40
        /*0624*/ 	.word	0x00000000
        /*0628*/ 	.word	0x000001a0
        /*062c*/ 	.short	0x010a
        /*062e*/ 	.byte	0xff
	.zero		1


	//   ....[84]....
        /*0630*/ 	.word	0x00002eb0
        /*0634*/ 	.word	0x00000000
        /*0638*/ 	.word	0x00000000
        /*063c*/ 	.short	0x0101
        /*063e*/ 	.byte	0xff
	.zero		1


	//   ....[85]....
        /*0640*/ 	.word	0x00002ed0
        /*0644*/ 	.word	0x000000ff
        /*0648*/ 	.word	0x00000150
        /*064c*/ 	.short	0x010a
        /*064e*/ 	.byte	0x05
	.zero		1


	//   ....[86]....
        /*0650*/ 	.word	0x00002ff0
        /*0654*/ 	.word	0x00000000
        /*0658*/ 	.word	0x00000140
        /*065c*/ 	.short	0x010a
        /*065e*/ 	.byte	0xff
	.zero		1


	//   ....[87]....
        /*0660*/ 	.word	0x000030f0
        /*0664*/ 	.word	0x00000000
        /*0668*/ 	.word	0x00000000
        /*066c*/ 	.short	0x0101
        /*066e*/ 	.byte	0xff
	.zero		1


	//   ....[88]....
        /*0670*/ 	.word	0x00003180
        /*0674*/ 	.word	0x000000ff
        /*0678*/ 	.word	0x00000150
        /*067c*/ 	.short	0x0106
        /*067e*/ 	.byte	0x05
	.zero		1


	//   ....[89]....
        /*0680*/ 	.word	0x000031a0
        /*0684*/ 	.word	0x000000ff
        /*0688*/ 	.word	0x00000150
        /*068c*/ 	.short	0x010a
        /*068e*/ 	.byte	0x05
	.zero		1


	//   ....[90]....
        /*0690*/ 	.word	0x00003230
        /*0694*/ 	.word	0x000000ff
        /*0698*/ 	.word	0x00000150
        /*069c*/ 	.short	0x0106
        /*069e*/ 	.byte	0x04
	.zero		1


	//   ....[91]....
        /*06a0*/ 	.word	0x00003270
        /*06a4*/ 	.word	0x00000000
        /*06a8*/ 	.word	0x00000150
        /*06ac*/ 	.short	0x010a
        /*06ae*/ 	.byte	0xff
	.zero		1


	//   ....[92]....
        /*06b0*/ 	.word	0x00003770
        /*06b4*/ 	.word	0x00000000
        /*06b8*/ 	.word	0x00000140
        /*06bc*/ 	.short	0x010a
        /*06be*/ 	.byte	0xff
	.zero		1


	//   ....[93]....
        /*06c0*/ 	.word	0x00003880
        /*06c4*/ 	.word	0x00000003
        /*06c8*/ 	.word	0x00000000
        /*06cc*/ 	.short	0x0101
        /*06ce*/ 	.byte	0xff
	.zero		1


	//   ....[94]....
        /*06d0*/ 	.word	0x00003890
        /*06d4*/ 	.word	0x000000ff
        /*06d8*/ 	.word	0x00000000
        /*06dc*/ 	.short	0x010a
        /*06de*/ 	.byte	0x04
	.zero		1


	//   ....[95]....
        /*06e0*/ 	.word	0x000038b0
        /*06e4*/ 	.word	0x000000ff
        /*06e8*/ 	.word	0x00000180
        /*06ec*/ 	.short	0x010a
        /*06ee*/ 	.byte	0x08
	.zero		1


	//   ....[96]....
        /*06f0*/ 	.word	0x00003980
        /*06f4*/ 	.word	0x000000ff
        /*06f8*/ 	.word	0x00000000
        /*06fc*/ 	.short	0x010a
        /*06fe*/ 	.byte	0x07
	.zero		1


	//   ....[97]....
        /*0700*/ 	.word	0x00003ac0
        /*0704*/ 	.word	0x000000ff
        /*0708*/ 	.word	0x00000000
        /*070c*/ 	.short	0x010a
        /*070e*/ 	.byte	0x04
	.zero		1


	//   ....[98]....
        /*0710*/ 	.word	0x00003cb0
        /*0714*/ 	.word	0x000000ff
        /*0718*/ 	.word	0x00000000
        /*071c*/ 	.short	0x010a
        /*071e*/ 	.byte	0x05
	.zero		1


	//   ....[99]....
        /*0720*/ 	.word	0x00003d40
        /*0724*/ 	.word	0x000000ff
        /*0728*/ 	.word	0x00000000
        /*072c*/ 	.short	0x010a
        /*072e*/ 	.byte	0x05
	.zero		1


	//   ....[100]....
        /*0730*/ 	.word	0x00003dd0
        /*0734*/ 	.word	0x000000ff
        /*0738*/ 	.word	0x00000000
        /*073c*/ 	.short	0x010a
        /*073e*/ 	.byte	0x05
	.zero		1


	//   ....[101]....
        /*0740*/ 	.word	0x00003e60
        /*0744*/ 	.word	0x000000ff
        /*0748*/ 	.word	0x00000000
        /*074c*/ 	.short	0x010a
        /*074e*/ 	.byte	0x07
	.zero		1


	//   ....[102]....
        /*0750*/ 	.word	0x000042a0
        /*0754*/ 	.word	0x00000000
        /*0758*/ 	.word	0x00000140
        /*075c*/ 	.short	0x010a
        /*075e*/ 	.byte	0xff
	.zero		1


	//   ....[103]....
        /*0760*/ 	.word	0x00004360
        /*0764*/ 	.word	0x00000000
        /*0768*/ 	.word	0x00000000
        /*076c*/ 	.short	0x0101
        /*076e*/ 	.byte	0xff
	.zero		1


	//   ....[104]....
        /*0770*/ 	.word	0x00004680
        /*0774*/ 	.word	0x000000ff
        /*0778*/ 	.word	0x00000138
        /*077c*/ 	.short	0x010a
        /*077e*/ 	.byte	0x07
	.zero		1


	//   ....[105]....
        /*0780*/ 	.word	0x000048a0
        /*0784*/ 	.word	0x000000ff
        /*0788*/ 	.word	0x00000118
        /*078c*/ 	.short	0x010a
        /*078e*/ 	.byte	0x0f
	.zero		1


	//   ....[106]....
        /*0790*/ 	.word	0x00004aa0
        /*0794*/ 	.word	0x000000ff
        /*0798*/ 	.word	0x00000100
        /*079c*/ 	.short	0x010b
        /*079e*/ 	.byte	0x0f
	.zero		1


	//   ....[107]....
        /*07a0*/ 	.word	0x00004af0
        /*07a4*/ 	.word	0x000000ff
        /*07a8*/ 	.word	0x00000000
        /*07ac*/ 	.short	0x0101
        /*07ae*/ 	.byte	0x10
	.zero		1


	//   ....[108]....
        /*07b0*/ 	.word	0x00004b30
        /*07b4*/ 	.word	0x000000ff
        /*07b8*/ 	.word	0x00000118
        /*07bc*/ 	.short	0x010a
        /*07be*/ 	.byte	0x0d
	.zero		1


	//   ....[109]....
        /*07c0*/ 	.word	0x00004d70
        /*07c4*/ 	.word	0x000000ff
        /*07c8*/ 	.word	0x00000100
        /*07cc*/ 	.short	0x010b
        /*07ce*/ 	.byte	0x0d
	.zero		1


	//   ....[110]....
        /*07d0*/ 	.word	0x00004de0
        /*07d4*/ 	.word	0x000000ff
        /*07d8*/ 	.word	0x00000000
        /*07dc*/ 	.short	0x0101
        /*07de*/ 	.byte	0x0f
	.zero		1


	//   ....[111]....
        /*07e0*/ 	.word	0x00004e30
        /*07e4*/ 	.word	0x000000ff
        /*07e8*/ 	.word	0x00000000
        /*07ec*/ 	.short	0x010a
        /*07ee*/ 	.byte	0x04
	.zero		1


	//   ....[112]....
        /*07f0*/ 	.word	0x00004ec0
        /*07f4*/ 	.word	0x000000ff
        /*07f8*/ 	.word	0x00000000
        /*07fc*/ 	.short	0x010a
        /*07fe*/ 	.byte	0x04
	.zero		1


	//   ....[113]....
        /*0800*/ 	.word	0x00004f60
        /*0804*/ 	.word	0x00000000
        /*0808*/ 	.word	0x00000000
        /*080c*/ 	.short	0x010a
        /*080e*/ 	.byte	0xff
	.zero		1


	//   ....[114]....
        /*0810*/ 	.word	0x000052a0
        /*0814*/ 	.word	0x00000000
        /*0818*/ 	.word	0x00000140
        /*081c*/ 	.short	0x010a
        /*081e*/ 	.byte	0xff
	.zero		1


	//   ....[115]....
        /*0820*/ 	.word	0x000053b0
        /*0824*/ 	.word	0x00000000
        /*0828*/ 	.word	0x00000000
        /*082c*/ 	.short	0x0101
        /*082e*/ 	.byte	0xff
	.zero		1


	//   ....[116]....
        /*0830*/ 	.word	0x00005e50
        /*0834*/ 	.word	0x00000000
        /*0838*/ 	.word	0x00000100
        /*083c*/ 	.short	0x010a
        /*083e*/ 	.byte	0xff
	.zero		1


	//   ....[117]....
        /*0840*/ 	.word	0x00005ec0
        /*0844*/ 	.word	0x00000049
        /*0848*/ 	.word	0x00000160
        /*084c*/ 	.short	0x010a
        /*084e*/ 	.byte	0xff
	.zero		1


	//   ....[118]....
        /*0850*/ 	.word	0x00005fb0
        /*0854*/ 	.word	0x00000000
        /*0858*/ 	.word	0x00000100
        /*085c*/ 	.short	0x010a
        /*085e*/ 	.byte	0xff
	.zero		1


	//   ....[119]....
        /*0860*/ 	.word	0x000060e0
        /*0864*/ 	.word	0x00000049
        /*0868*/ 	.word	0x00000160
        /*086c*/ 	.short	0x010a
        /*086e*/ 	.byte	0xff
	.zero		1


	//   ....[120]....
        /*0870*/ 	.word	0x00006bf0
        /*0874*/ 	.word	0x00000000
        /*0878*/ 	.word	0x00000000
        /*087c*/ 	.short	0x0101
        /*087e*/ 	.byte	0xff
	.zero		1


	//   ....[121]....
        /*0880*/ 	.word	0x00006c00
        /*0884*/ 	.word	0x00000002
        /*0888*/ 	.word	0x00000100
        /*088c*/ 	.short	0x010a
        /*088e*/ 	.byte	0xff
	.zero		1


	//   ....[122]....
        /*0890*/ 	.word	0x00006cd0
        /*0894*/ 	.word	0x00000002
        /*0898*/ 	.word	0x00000100
        /*089c*/ 	.short	0x010a
        /*089e*/ 	.byte	0xff
	.zero		1


	//   ....[123]....
        /*08a0*/ 	.word	0x00007020
        /*08a4*/ 	.word	0x000000ff
        /*08a8*/ 	.word	0x00000000
        /*08ac*/ 	.short	0x0101
        /*08ae*/ 	.byte	0x05
	.zero		1


	//   ....[124]....
        /*08b0*/ 	.word	0x00007970
        /*08b4*/ 	.word	0x00000000
        /*08b8*/ 	.word	0x00000000
        /*08bc*/ 	.short	0x0101
        /*08be*/ 	.byte	0xff
	.zero		1


	//   ....[125]....
        /*08c0*/ 	.word	0x00007be0
        /*08c4*/ 	.word	0x000000ff
        /*08c8*/ 	.word	0x00000000
        /*08cc*/ 	.short	0x0101
        /*08ce*/ 	.byte	0x04
	.zero		1


	//   ....[126]....
        /*08d0*/ 	.word	0x00007c00
        /*08d4*/ 	.word	0x00000002
        /*08d8*/ 	.word	0x000001b0
        /*08dc*/ 	.short	0x010a
        /*08de*/ 	.byte	0xff
	.zero		1


	//   ....[127]....
        /*08e0*/ 	.word	0x00007c60
        /*08e4*/ 	.word	0x00000002
        /*08e8*/ 	.word	0x00000080
        /*08ec*/ 	.short	0x010a
        /*08ee*/ 	.byte	0xff
	.zero		1


	//   ....[128]....
        /*08f0*/ 	.word	0x00007cc0
        /*08f4*/ 	.word	0x00000002
        /*08f8*/ 	.word	0x00000080
        /*08fc*/ 	.short	0x010a
        /*08fe*/ 	.byte	0xff
	.zero		1


	//   ....[129]....
        /*0900*/ 	.word	0x00007d10
        /*0904*/ 	.word	0x00000002
        /*0908*/ 	.word	0x00000140
        /*090c*/ 	.short	0x010a
        /*090e*/ 	.byte	0xff
	.zero		1


	//   ....[130]....
        /*0910*/ 	.word	0x00007d70
        /*0914*/ 	.word	0x00000000
        /*0918*/ 	.word	0x00000000
        /*091c*/ 	.short	0x010a
        /*091e*/ 	.byte	0xff
	.zero		1


	//   ....[131]....
        /*0920*/ 	.word	0x00007dd0
        /*0924*/ 	.word	0x00000000
        /*0928*/ 	.word	0x00000000
        /*092c*/ 	.short	0x010a
        /*092e*/ 	.byte	0xff
	.zero		1


	//   ....[132]....
        /*0930*/ 	.word	0x00007e30
        /*0934*/ 	.word	0x00000000
        /*0938*/ 	.word	0x00000000
        /*093c*/ 	.short	0x010a
        /*093e*/ 	.byte	0xff
	.zero		1


	//   ....[133]....
        /*0940*/ 	.word	0x00007e90
        /*0944*/ 	.word	0x00000000
        /*0948*/ 	.word	0x00000000
        /*094c*/ 	.short	0x010a
        /*094e*/ 	.byte	0xff
	.zero		1


	//   ....[134]....
        /*0950*/ 	.word	0x00007ef0
        /*0954*/ 	.word	0x00000000
        /*0958*/ 	.word	0x00000000
        /*095c*/ 	.short	0x010a
        /*095e*/ 	.byte	0xff
	.zero		1


	//   ....[135]....
        /*0960*/ 	.word	0x00007f50
        /*0964*/ 	.word	0x00000000
        /*0968*/ 	.word	0x00000000
        /*096c*/ 	.short	0x010a
        /*096e*/ 	.byte	0xff
	.zero		1


	//   ....[136]....
        /*0970*/ 	.word	0x00007fb0
        /*0974*/ 	.word	0x00000000
        /*0978*/ 	.word	0x00000000
        /*097c*/ 	.short	0x010a
        /*097e*/ 	.byte	0xff
	.zero		1


	//   ....[137]....
        /*0980*/ 	.word	0x00008010
        /*0984*/ 	.word	0x00000000
        /*0988*/ 	.word	0x00000000
        /*098c*/ 	.short	0x010a
        /*098e*/ 	.byte	0xff
	.zero		1


	//   ....[138]....
        /*0990*/ 	.word	0x00008070
        /*0994*/ 	.word	0x00000000
        /*0998*/ 	.word	0x00000000
        /*099c*/ 	.short	0x010a
        /*099e*/ 	.byte	0xff
	.zero		1


	//   ....[139]....
        /*09a0*/ 	.word	0x000080d0
        /*09a4*/ 	.word	0x00000000
        /*09a8*/ 	.word	0x00000000
        /*09ac*/ 	.short	0x010a
        /*09ae*/ 	.byte	0xff
	.zero		1


	//   ....[140]....
        /*09b0*/ 	.word	0x00008130
        /*09b4*/ 	.word	0x00000000
        /*09b8*/ 	.word	0x00000000
        /*09bc*/ 	.short	0x010a
        /*09be*/ 	.byte	0xff
	.zero		1


	//   ....[141]....
        /*09c0*/ 	.word	0x00008190
        /*09c4*/ 	.word	0x00000000
        /*09c8*/ 	.word	0x00000000
        /*09cc*/ 	.short	0x010a
        /*09ce*/ 	.byte	0xff
	.zero		1


	//   ....[142]....
        /*09d0*/ 	.word	0x000081f0
        /*09d4*/ 	.word	0x00000000
        /*09d8*/ 	.word	0x00000000
        /*09dc*/ 	.short	0x010a
        /*09de*/ 	.byte	0xff
	.zero		1


	//   ....[143]....
        /*09e0*/ 	.word	0x00008250
        /*09e4*/ 	.word	0x00000000
        /*09e8*/ 	.word	0x00000000
        /*09ec*/ 	.short	0x010a
        /*09ee*/ 	.byte	0xff
	.zero		1


	//   ....[144]....
        /*09f0*/ 	.word	0x000082b0
        /*09f4*/ 	.word	0x00000000
        /*09f8*/ 	.word	0x00000000
        /*09fc*/ 	.short	0x010a
        /*09fe*/ 	.byte	0xff
	.zero		1


	//   ....[145]....
        /*0a00*/ 	.word	0x00008300
        /*0a04*/ 	.word	0x00000000
        /*0a08*/ 	.word	0x000001a0
        /*0a0c*/ 	.short	0x010a
        /*0a0e*/ 	.byte	0xff
	.zero		1


	//   ....[146]....
        /*0a10*/ 	.word	0x00008360
        /*0a14*/ 	.word	0x00000000
        /*0a18*/ 	.word	0x00000150
        /*0a1c*/ 	.short	0x010a
        /*0a1e*/ 	.byte	0xff
	.zero		1


	//   ....[147]....
        /*0a20*/ 	.word	0x000083b0
        /*0a24*/ 	.word	0x00000000
        /*0a28*/ 	.word	0x00000140
        /*0a2c*/ 	.short	0x010a
        /*0a2e*/ 	.byte	0xff
	.zero		1


	//   ....[148]....
        /*0a30*/ 	.word	0x00008410
        /*0a34*/ 	.word	0x00000000
        /*0a38*/ 	.word	0x00000150
        /*0a3c*/ 	.short	0x010a
        /*0a3e*/ 	.byte	0xff
	.zero		1


	//   ....[149]....
        /*0a40*/ 	.word	0x00008460
        /*0a44*/ 	.word	0x00000000
        /*0a48*/ 	.word	0x00000140
        /*0a4c*/ 	.short	0x010a
        /*0a4e*/ 	.byte	0xff
	.zero		1


	//   ....[150]....
        /*0a50*/ 	.word	0x000084c0
        /*0a54*/ 	.word	0x00000002
        /*0a58*/ 	.word	0x00000180
        /*0a5c*/ 	.short	0x010a
        /*0a5e*/ 	.byte	0xff
	.zero		1


	//   ....[151]....
        /*0a60*/ 	.word	0x00008520
        /*0a64*/ 	.word	0x00000000
        /*0a68*/ 	.word	0x00000000
        /*0a6c*/ 	.short	0x010a
        /*0a6e*/ 	.byte	0xff
	.zero		1


	//   ....[152]....
        /*0a70*/ 	.word	0x00008580
        /*0a74*/ 	.word	0x00000000
        /*0a78*/ 	.word	0x00000000
        /*0a7c*/ 	.short	0x010a
        /*0a7e*/ 	.byte	0xff
	.zero		1


	//   ....[153]....
        /*0a80*/ 	.word	0x000085e0
        /*0a84*/ 	.word	0x00000000
        /*0a88*/ 	.word	0x00000000
        /*0a8c*/ 	.short	0x010a
        /*0a8e*/ 	.byte	0xff
	.zero		1


	//   ....[154]....
        /*0a90*/ 	.word	0x00008640
        /*0a94*/ 	.word	0x00000000
        /*0a98*/ 	.word	0x00000000
        /*0a9c*/ 	.short	0x010a
        /*0a9e*/ 	.byte	0xff
	.zero		1


	//   ....[155]....
        /*0aa0*/ 	.word	0x000086a0
        /*0aa4*/ 	.word	0x00000000
        /*0aa8*/ 	.word	0x00000000
        /*0aac*/ 	.short	0x010a
        /*0aae*/ 	.byte	0xff
	.zero		1


	//   ....[156]....
        /*0ab0*/ 	.word	0x000086f0
        /*0ab4*/ 	.word	0x00000000
        /*0ab8*/ 	.word	0x00000140
        /*0abc*/ 	.short	0x010a
        /*0abe*/ 	.byte	0xff
	.zero		1


	//   ....[157]....
        /*0ac0*/ 	.word	0x00008750
        /*0ac4*/ 	.word	0x00000000
        /*0ac8*/ 	.word	0x00000138
        /*0acc*/ 	.short	0x010a
        /*0ace*/ 	.byte	0xff
	.zero		1


	//   ....[158]....
        /*0ad0*/ 	.word	0x000087b0
        /*0ad4*/ 	.word	0x00000000
        /*0ad8*/ 	.word	0x00000118
        /*0adc*/ 	.short	0x010a
        /*0ade*/ 	.byte	0xff
	.zero		1


	//   ....[159]....
        /*0ae0*/ 	.word	0x00008810
        /*0ae4*/ 	.word	0x00000000
        /*0ae8*/ 	.word	0x00000118
        /*0aec*/ 	.short	0x010a
        /*0aee*/ 	.byte	0xff
	.zero		1


	//   ....[160]....
        /*0af0*/ 	.word	0x00008870
        /*0af4*/ 	.word	0x00000000
        /*0af8*/ 	.word	0x00000000
        /*0afc*/ 	.short	0x010a
        /*0afe*/ 	.byte	0xff
	.zero		1


	//   ....[161]....
        /*0b00*/ 	.word	0x000088d0
        /*0b04*/ 	.word	0x00000000
        /*0b08*/ 	.word	0x00000000
        /*0b0c*/ 	.short	0x010a
        /*0b0e*/ 	.byte	0xff
	.zero		1


	//   ....[162]....
        /*0b10*/ 	.word	0x00008920
        /*0b14*/ 	.word	0x00000000
        /*0b18*/ 	.word	0x00000140
        /*0b1c*/ 	.short	0x010a
        /*0b1e*/ 	.byte	0xff
	.zero		1


	//   ....[163]....
        /*0b20*/ 	.word	0x00008970
        /*0b24*/ 	.word	0x00000000
        /*0b28*/ 	.word	0x00000100
        /*0b2c*/ 	.short	0x010a
        /*0b2e*/ 	.byte	0xff
	.zero		1


	//   ....[164]....
        /*0b30*/ 	.word	0x000089c0
        /*0b34*/ 	.word	0x00000049
        /*0b38*/ 	.word	0x00000160
        /*0b3c*/ 	.short	0x010a
        /*0b3e*/ 	.byte	0xff
	.zero		1


	//   ....[165]....
        /*0b40*/ 	.word	0x00008a10
        /*0b44*/ 	.word	0x00000002
        /*0b48*/ 	.word	0x00000100
        /*0b4c*/ 	.short	0x010a
        /*0b4e*/ 	.byte	0xff
	.zero		1


	//----- nvinfo : EIATTR_NUM_MBARRIERS
	.align		4
.L_47:
        /*0b50*/ 	.byte	0x03, 0x38
        /*0b52*/ 	.short	0x0038


	//----- nvinfo : EIATTR_EXIT_INSTR_OFFSETS
	.align		4
        /*0b54*/ 	.byte	0x04, 0x1c
        /*0b56*/ 	.short	(.L_49 - .L_48)


	//   ....[0]....
.L_48:
        /*0b58*/ 	.word	0x00002d50


	//   ....[1]....
        /*0b5c*/ 	.word	0x00003240


	//   ....[2]....
        /*0b60*/ 	.word	0x000032a0


	//   ....[3]....
        /*0b64*/ 	.word	0x000040c0


	//   ....[4]....
        /*0b68*/ 	.word	0x00004f90


	//   ....[5]....
        /*0b6c*/ 	.word	0x00004fd0


	//   ....[6]....
        /*0b70*/ 	.word	0x00007ad0


	//   ....[7]....
        /*0b74*/ 	.word	0x00007b50


	//   ....[8]....
        /*0b78*/ 	.word	0x00007b80


	//   ....[9]....
        /*0b7c*/ 	.word	0x00007bf0


	//----- nvinfo : EIATTR_MAX_THREADS
	.align		4
.L_49:
        /*0b80*/ 	.byte	0x04, 0x05
        /*0b82*/ 	.short	(.L_51 - .L_50)
.L_50:
        /*0b84*/ 	.word	0x00000100
        /*0b88*/ 	.word	0x00000001
        /*0b8c*/ 	.word	0x00000001


	//----- nvinfo : EIATTR_CRS_STACK_SIZE
	.align		4
.L_51:
        /*0b90*/ 	.byte	0x04, 0x1e
        /*0b92*/ 	.short	(.L_53 - .L_52)
.L_52:
        /*0b94*/ 	.word	0x00000000


	//----- nvinfo : EIATTR_CBANK_PARAM_SIZE
	.align		4
.L_53:
        /*0b98*/ 	.byte	0x03, 0x19
        /*0b9a*/ 	.short	0x0800


	//----- nvinfo : EIATTR_PARAM_CBANK
	.align		4
        /*0b9c*/ 	.byte	0x04, 0x0a
        /*0b9e*/ 	.short	(.L_55 - .L_54)
	.align		4
.L_54:
        /*0ba0*/ 	.word	index@(.nv.constant0._ZN7cutlass13device_kernelINS_4gemm6kernel13GemmUniversalIN4cute5tupleIJiiiiEEENS1_10collective13CollectiveMmaINS1_35MainloopSm100TmaUmmaWarpSpecializedILi16ELi2ELi4ENS5_IJNS4_1CILi1EEESB_SB_EEEEENS5_IJNSA_ILi128EEENSA_ILi64EEENSA_ILi32EEEEEENS_6half_tENS5_IJlSB_lEEESI_SJ_NS4_8TiledMMAINS4_8MMA_AtomIJNS4_20SM100_MMA_F16BF16_SSISI_SI_fLi128ELi64ELNS4_4UMMA5MajorE0ELSO_0ELNSN_7ScaleInE0ELSP_0EEEEEENS4_6LayoutISC_NS5_IJNSA_ILi0EEEST_ST_EEEEENS5_IJNS4_10UnderscoreESW_SW_EEEEENS4_13SM90_TMA_LOADENS4_14ComposedLayoutINS4_7SwizzleILi2ELi4ELi3EEENS4_18smem_ptr_flag_bitsILi16EEENSS_INS5_IJNSA_ILi8EEESG_EEENS5_IJSG_SB_EEEEEEEvNS4_8identityESZ_S19_vS1A_EENS_8epilogue10collective18CollectiveEpilogueINS1C_23Sm100TmaWarpSpecializedILi3ELi2ELi32ELb1ELb0EEEJSH_NS5_IJNSS_ISE_SB_EENSS_ISG_SB_EEEEESI_SJ_SI_SJ_NS1C_6fusion15FusionCallbacksIS1G_NS1K_17LinearCombinationISI_fSI_fLNS_15FloatRoundStyleE2EEESH_S1J_JEEENS4_5SM1004TMEM4LOAD26SM100_TMEM_LOAD_32dp32b32xESZ_S19_NS4_39AutoVectorizingCopyWithAssumedAlignmentILi128EEENS4_14SM90_TMA_STOREES19_S1V_S1V_EEEvvEEEEvNT_6ParamsE)
        /*0ba4*/ 	.short	0x0380
        /*0ba6*/ 	.short	0x0800


	//----- nvinfo : EIATTR_SW_WAR
	.align		4
.L_55:
        /*0ba8*/ 	.byte	0x04, 0x36
        /*0baa*/ 	.short	(.L_57 - .L_56)
.L_56:
        /*0bac*/ 	.word	0x00000008
.L_57:


//--------------------- .nv.callgraph             --------------------------
	.section	.nv.callgraph,"",@"SHT_CUDA_CALLGRAPH"
	.align	4
	.sectionentsize	8
	.align		4
        /*0000*/ 	.word	0x00000000
	.align		4
        /*0004*/ 	.word	0xffffffff
	.align		4
        /*0008*/ 	.word	index@(_ZN7cutlass13device_kernelINS_4gemm6kernel13GemmUniversalIN4cute5tupleIJiiiiEEENS1_10collective13CollectiveMmaINS1_35MainloopSm100TmaUmmaWarpSpecializedILi16ELi2ELi4ENS5_IJNS4_1CILi1EEESB_SB_EEEEENS5_IJNSA_ILi128EEENSA_ILi64EEENSA_ILi32EEEEEENS_6half_tENS5_IJlSB_lEEESI_SJ_NS4_8TiledMMAINS4_8MMA_AtomIJNS4_20SM100_MMA_F16BF16_SSISI_SI_fLi128ELi64ELNS4_4UMMA5MajorE0ELSO_0ELNSN_7ScaleInE0ELSP_0EEEEEENS4_6LayoutISC_NS5_IJNSA_ILi0EEEST_ST_EEEEENS5_IJNS4_10UnderscoreESW_SW_EEEEENS4_13SM90_TMA_LOADENS4_14ComposedLayoutINS4_7SwizzleILi2ELi4ELi3EEENS4_18smem_ptr_flag_bitsILi16EEENSS_INS5_IJNSA_ILi8EEESG_EEENS5_IJSG_SB_EEEEEEEvNS4_8identityESZ_S19_vS1A_EENS_8epilogue10collective18CollectiveEpilogueINS1C_23Sm100TmaWarpSpecializedILi3ELi2ELi32ELb1ELb0EEEJSH_NS5_IJNSS_ISE_SB_EENSS_ISG_SB_EEEEESI_SJ_SI_SJ_NS1C_6fusion15FusionCallbacksIS1G_NS1K_17LinearCombinationISI_fSI_fLNS_15FloatRoundStyleE2EEESH_S1J_JEEENS4_5SM1004TMEM4LOAD26SM100_TMEM_LOAD_32dp32b32xESZ_S19_NS4_39AutoVectorizingCopyWithAssumedAlignmentILi128EEENS4_14SM90_TMA_STOREES19_S1V_S1V_EEEvvEEEEvNT_6ParamsE)
	.align		4
        /*000c*/ 	.word	index@(__assertfail)
	.align		4
        /*0010*/ 	.word	0x00000000
	.align		4
        /*0014*/ 	.word	0xfffffffe
	.align		4
        /*0018*/ 	.word	0x00000000
	.align		4
        /*001c*/ 	.word	0xfffffffd
	.align		4
        /*0020*/ 	.word	0x00000000
	.align		4
        /*0024*/ 	.word	0xfffffffc


//--------------------- .nv.constant4             --------------------------
	.section	.nv.constant4,"a",@progbits
	.align	8
	.align		8
.nv.constant4:
        /*0000*/ 	.dword	__assertfail
	.align		8
        /*0008*/ 	.dword	__unnamed_1
	.align		8
        /*0010*/ 	.dword	__unnamed_2
	.align		8
        /*0018*/ 	.dword	_ZN40_INTERNAL_d40565cf_4_k_cu_17a0a84d_225344cuda3std3__45__cpo5beginE
	.align		8
        /*0020*/ 	.dword	_ZN40_INTERNAL_d40565cf_4_k_cu_17a0a84d_225344cuda3std3__45__cpo3endE
	.align		8
        /*0028*/ 	.dword	_ZN40_INTERNAL_d40565cf_4_k_cu_17a0a84d_225344cuda3std3__45__cpo6cbeginE
	.align		8
        /*0030*/ 	.dword	_ZN40_INTERNAL_d40565cf_4_k_cu_17a0a84d_225344cuda3std3__45__cpo4cendE
	.align		8
        /*0038*/ 	.dword	_ZN40_INTERNAL_d40565cf_4_k_cu_17a0a84d_225344cuda3std3__442_GLOBAL__N__d40565cf_4_k_cu_17a0a84d_225346ignoreE
	.align		8
        /*0040*/ 	.dword	_ZN40_INTERNAL_d40565cf_4_k_cu_17a0a84d_225344cuda3std3__419piecewise_constructE
	.align		8
        /*0048*/ 	.dword	_ZN40_INTERNAL_d40565cf_4_k_cu_17a0a84d_225344cuda3std3__48in_placeE
	.align		8
        /*0050*/ 	.dword	_ZN40_INTERNAL_d40565cf_4_k_cu_17a0a84d_225344cuda3std6ranges3__45__cpo4swapE
	.align		8
        /*0058*/ 	.dword	_ZN40_INTERNAL_d40565cf_4_k_cu_17a0a84d_225344cuda3std6ranges3__45__cpo9iter_moveE
	.align		8
        /*0060*/ 	.dword	_ZN40_INTERNAL_d40565cf_4_k_cu_17a0a84d_225344cute7productE
	.align		8
        /*0068*/ 	.dword	_ZN40_INTERNAL_d40565cf_4_k_cu_17a0a84d_225344cute1_E
	.align		8
        /*0070*/ 	.dword	$str$25
	.align		8
        /*0078*/ 	.dword	$str$26
	.align		8
        /*0080*/ 	.dword	$str$27
	.align		8
        /*0088*/ 	.dword	$str$28


//--------------------- .text._ZN7cutlass13device_kernelINS_4gemm6kernel13GemmUniversalIN4cute5tupleIJiiiiEEENS1_10collective13CollectiveMmaINS1_35MainloopSm100TmaUmmaWarpSpecializedILi16ELi2ELi4ENS5_IJNS4_1CILi1EEESB_SB_EEEEENS5_IJNSA_ILi128EEENSA_ILi64EEENSA_ILi32EEEEEENS_6half_tENS5_IJlSB_lEEESI_SJ_NS4_8TiledMMAINS4_8MMA_AtomIJNS4_20SM100_MMA_F16BF16_SSISI_SI_fLi128ELi64ELNS4_4UMMA5MajorE0ELSO_0ELNSN_7ScaleInE0ELSP_0EEEEEENS4_6LayoutISC_NS5_IJNSA_ILi0EEEST_ST_EEEEENS5_IJNS4_10UnderscoreESW_SW_EEEEENS4_13SM90_TMA_LOADENS4_14ComposedLayoutINS4_7SwizzleILi2ELi4ELi3EEENS4_18smem_ptr_flag_bitsILi16EEENSS_INS5_IJNSA_ILi8EEESG_EEENS5_IJSG_SB_EEEEEEEvNS4_8identityESZ_S19_vS1A_EENS_8epilogue10collective18CollectiveEpilogueINS1C_23Sm100TmaWarpSpecializedILi3ELi2ELi32ELb1ELb0EEEJSH_NS5_IJNSS_ISE_SB_EENSS_ISG_SB_EEEEESI_SJ_SI_SJ_NS1C_6fusion15FusionCallbacksIS1G_NS1K_17LinearCombinationISI_fSI_fLNS_15FloatRoundStyleE2EEESH_S1J_JEEENS4_5SM1004TMEM4LOAD26SM100_TMEM_LOAD_32dp32b32xESZ_S19_NS4_39AutoVectorizingCopyWithAssumedAlignmentILi128EEENS4_14SM90_TMA_STOREES19_S1V_S1V_EEEvvEEEEvNT_6ParamsE --------------------------
	.section	.text._ZN7cutlass13device_kernelINS_4gemm6kernel13GemmUniversalIN4cute5tupleIJiiiiEEENS1_10collective13CollectiveMmaINS1_35MainloopSm100TmaUmmaWarpSpecializedILi16ELi2ELi4ENS5_IJNS4_1CILi1EEESB_SB_EEEEENS5_IJNSA_ILi128EEENSA_ILi64EEENSA_ILi32EEEEEENS_6half_tENS5_IJlSB_lEEESI_SJ_NS4_8TiledMMAINS4_8MMA_AtomIJNS4_20SM100_MMA_F16BF16_SSISI_SI_fLi128ELi64ELNS4_4UMMA5MajorE0ELSO_0ELNSN_7ScaleInE0ELSP_0EEEEEENS4_6LayoutISC_NS5_IJNSA_ILi0EEEST_ST_EEEEENS5_IJNS4_10UnderscoreESW_SW_EEEEENS4_13SM90_TMA_LOADENS4_14ComposedLayoutINS4_7SwizzleILi2ELi4ELi3EEENS4_18smem_ptr_flag_bitsILi16EEENSS_INS5_IJNSA_ILi8EEESG_EEENS5_IJSG_SB_EEEEEEEvNS4_8identityESZ_S19_vS1A_EENS_8epilogue10collective18CollectiveEpilogueINS1C_23Sm100TmaWarpSpecializedILi3ELi2ELi32ELb1ELb0EEEJSH_NS5_IJNSS_ISE_SB_EENSS_ISG_SB_EEEEESI_SJ_SI_SJ_NS1C_6fusion15FusionCallbacksIS1G_NS1K_17LinearCombinationISI_fSI_fLNS_15FloatRoundStyleE2EEESH_S1J_JEEENS4_5SM1004TMEM4LOAD26SM100_TMEM_LOAD_32dp32b32xESZ_S19_NS4_39AutoVectorizingCopyWithAssumedAlignmentILi128EEENS4_14SM90_TMA_STOREES19_S1V_S1V_EEEvvEEEEvNT_6ParamsE,"ax",@progbits
	.align	128
.text._ZN7cutlass13device_kernelINS_4gemm6kernel13GemmUniversalIN4cute5tupleIJiiiiEEENS1_10collective13CollectiveMmaINS1_35MainloopSm100TmaUmmaWarpSpecializedILi16ELi2ELi4ENS5_IJNS4_1CILi1EEESB_SB_EEEEENS5_IJNSA_ILi128EEENSA_ILi64EEENSA_ILi32EEEEEENS_6half_tENS5_IJlSB_lEEESI_SJ_NS4_8TiledMMAINS4_8MMA_AtomIJNS4_20SM100_MMA_F16BF16_SSISI_SI_fLi128ELi64ELNS4_4UMMA5MajorE0ELSO_0ELNSN_7ScaleInE0ELSP_0EEEEEENS4_6LayoutISC_NS5_IJNSA_ILi0EEEST_ST_EEEEENS5_IJNS4_10UnderscoreESW_SW_EEEEENS4_13SM90_TMA_LOADENS4_14ComposedLayoutINS4_7SwizzleILi2ELi4ELi3EEENS4_18smem_ptr_flag_bitsILi16EEENSS_INS5_IJNSA_ILi8EEESG_EEENS5_IJSG_SB_EEEEEEEvNS4_8identityESZ_S19_vS1A_EENS_8epilogue10collective18CollectiveEpilogueINS1C_23Sm100TmaWarpSpecializedILi3ELi2ELi32ELb1ELb0EEEJSH_NS5_IJNSS_ISE_SB_EENSS_ISG_SB_EEEEESI_SJ_SI_SJ_NS1C_6fusion15FusionCallbacksIS1G_NS1K_17LinearCombinationISI_fSI_fLNS_15FloatRoundStyleE2EEESH_S1J_JEEENS4_5SM1004TMEM4LOAD26SM100_TMEM_LOAD_32dp32b32xESZ_S19_NS4_39AutoVectorizingCopyWithAssumedAlignmentILi128EEENS4_14SM90_TMA_STOREES19_S1V_S1V_EEEvvEEEEvNT_6ParamsE:
        .type           _ZN7cutlass13device_kernelINS_4gemm6kernel13GemmUniversalIN4cute5tupleIJiiiiEEENS1_10collective13CollectiveMmaINS1_35MainloopSm100TmaUmmaWarpSpecializedILi16ELi2ELi4ENS5_IJNS4_1CILi1EEESB_SB_EEEEENS5_IJNSA_ILi128EEENSA_ILi64EEENSA_ILi32EEEEEENS_6half_tENS5_IJlSB_lEEESI_SJ_NS4_8TiledMMAINS4_8MMA_AtomIJNS4_20SM100_MMA_F16BF16_SSISI_SI_fLi128ELi64ELNS4_4UMMA5MajorE0ELSO_0ELNSN_7ScaleInE0ELSP_0EEEEEENS4_6LayoutISC_NS5_IJNSA_ILi0EEEST_ST_EEEEENS5_IJNS4_10UnderscoreESW_SW_EEEEENS4_13SM90_TMA_LOADENS4_14ComposedLayoutINS4_7SwizzleILi2ELi4ELi3EEENS4_18smem_ptr_flag_bitsILi16EEENSS_INS5_IJNSA_ILi8EEESG_EEENS5_IJSG_SB_EEEEEEEvNS4_8identityESZ_S19_vS1A_EENS_8epilogue10collective18CollectiveEpilogueINS1C_23Sm100TmaWarpSpecializedILi3ELi2ELi32ELb1ELb0EEEJSH_NS5_IJNSS_ISE_SB_EENSS_ISG_SB_EEEEESI_SJ_SI_SJ_NS1C_6fusion15FusionCallbacksIS1G_NS1K_17LinearCombinationISI_fSI_fLNS_15FloatRoundStyleE2EEESH_S1J_JEEENS4_5SM1004TMEM4LOAD26SM100_TMEM_LOAD_32dp32b32xESZ_S19_NS4_39AutoVectorizingCopyWithAssumedAlignmentILi128EEENS4_14SM90_TMA_STOREES19_S1V_S1V_EEEvvEEEEvNT_6ParamsE,@function
        .size           _ZN7cutlass13device_kernelINS_4gemm6kernel13GemmUniversalIN4cute5tupleIJiiiiEEENS1_10collective13CollectiveMmaINS1_35MainloopSm100TmaUmmaWarpSpecializedILi16ELi2ELi4ENS5_IJNS4_1CILi1EEESB_SB_EEEEENS5_IJNSA_ILi128EEENSA_ILi64EEENSA_ILi32EEEEEENS_6half_tENS5_IJlSB_lEEESI_SJ_NS4_8TiledMMAINS4_8MMA_AtomIJNS4_20SM100_MMA_F16BF16_SSISI_SI_fLi128ELi64ELNS4_4UMMA5MajorE0ELSO_0ELNSN_7ScaleInE0ELSP_0EEEEEENS4_6LayoutISC_NS5_IJNSA_ILi0EEEST_ST_EEEEENS5_IJNS4_10UnderscoreESW_SW_EEEEENS4_13SM90_TMA_LOADENS4_14ComposedLayoutINS4_7SwizzleILi2ELi4ELi3EEENS4_18smem_ptr_flag_bitsILi16EEENSS_INS5_IJNSA_ILi8EEESG_EEENS5_IJSG_SB_EEEEEEEvNS4_8identityESZ_S19_vS1A_EENS_8epilogue10collective18CollectiveEpilogueINS1C_23Sm100TmaWarpSpecializedILi3ELi2ELi32ELb1ELb0EEEJSH_NS5_IJNSS_ISE_SB_EENSS_ISG_SB_EEEEESI_SJ_SI_SJ_NS1C_6fusion15FusionCallbacksIS1G_NS1K_17LinearCombinationISI_fSI_fLNS_15FloatRoundStyleE2EEESH_S1J_JEEENS4_5SM1004TMEM4LOAD26SM100_TMEM_LOAD_32dp32b32xESZ_S19_NS4_39AutoVectorizingCopyWithAssumedAlignmentILi128EEENS4_14SM90_TMA_STOREES19_S1V_S1V_EEEvvEEEEvNT_6ParamsE,(.L_x_191 - _ZN7cutlass13device_kernelINS_4gemm6kernel13GemmUniversalIN4cute5tupleIJiiiiEEENS1_10collective13CollectiveMmaINS1_35MainloopSm100TmaUmmaWarpSpecializedILi16ELi2ELi4ENS5_IJNS4_1CILi1EEESB_SB_EEEEENS5_IJNSA_ILi128EEENSA_ILi64EEENSA_ILi32EEEEEENS_6half_tENS5_IJlSB_lEEESI_SJ_NS4_8TiledMMAINS4_8MMA_AtomIJNS4_20SM100_MMA_F16BF16_SSISI_SI_fLi128ELi64ELNS4_4UMMA5MajorE0ELSO_0ELNSN_7ScaleInE0ELSP_0EEEEEENS4_6LayoutISC_NS5_IJNSA_ILi0EEEST_ST_EEEEENS5_IJNS4_10UnderscoreESW_SW_EEEEENS4_13SM90_TMA_LOADENS4_14ComposedLayoutINS4_7SwizzleILi2ELi4ELi3EEENS4_18smem_ptr_flag_bitsILi16EEENSS_INS5_IJNSA_ILi8EEESG_EEENS5_IJSG_SB_EEEEEEEvNS4_8identityESZ_S19_vS1A_EENS_8epilogue10collective18CollectiveEpilogueINS1C_23Sm100TmaWarpSpecializedILi3ELi2ELi32ELb1ELb0EEEJSH_NS5_IJNSS_ISE_SB_EENSS_ISG_SB_EEEEESI_SJ_SI_SJ_NS1C_6fusion15FusionCallbacksIS1G_NS1K_17LinearCombinationISI_fSI_fLNS_15FloatRoundStyleE2EEESH_S1J_JEEENS4_5SM1004TMEM4LOAD26SM100_TMEM_LOAD_32dp32b32xESZ_S19_NS4_39AutoVectorizingCopyWithAssumedAlignmentILi128EEENS4_14SM90_TMA_STOREES19_S1V_S1V_EEEvvEEEEvNT_6ParamsE)
        .other          _ZN7cutlass13device_kernelINS_4gemm6kernel13GemmUniversalIN4cute5tupleIJiiiiEEENS1_10collective13CollectiveMmaINS1_35MainloopSm100TmaUmmaWarpSpecializedILi16ELi2ELi4ENS5_IJNS4_1CILi1EEESB_SB_EEEEENS5_IJNSA_ILi128EEENSA_ILi64EEENSA_ILi32EEEEEENS_6half_tENS5_IJlSB_lEEESI_SJ_NS4_8TiledMMAINS4_8MMA_AtomIJNS4_20SM100_MMA_F16BF16_SSISI_SI_fLi128ELi64ELNS4_4UMMA5MajorE0ELSO_0ELNSN_7ScaleInE0ELSP_0EEEEEENS4_6LayoutISC_NS5_IJNSA_ILi0EEEST_ST_EEEEENS5_IJNS4_10UnderscoreESW_SW_EEEEENS4_13SM90_TMA_LOADENS4_14ComposedLayoutINS4_7SwizzleILi2ELi4ELi3EEENS4_18smem_ptr_flag_bitsILi16EEENSS_INS5_IJNSA_ILi8EEESG_EEENS5_IJSG_SB_EEEEEEEvNS4_8identityESZ_S19_vS1A_EENS_8epilogue10collective18CollectiveEpilogueINS1C_23Sm100TmaWarpSpecializedILi3ELi2ELi32ELb1ELb0EEEJSH_NS5_IJNSS_ISE_SB_EENSS_ISG_SB_EEEEESI_SJ_SI_SJ_NS1C_6fusion15FusionCallbacksIS1G_NS1K_17LinearCombinationISI_fSI_fLNS_15FloatRoundStyleE2EEESH_S1J_JEEENS4_5SM1004TMEM4LOAD26SM100_TMEM_LOAD_32dp32b32xESZ_S19_NS4_39AutoVectorizingCopyWithAssumedAlignmentILi128EEENS4_14SM90_TMA_STOREES19_S1V_S1V_EEEvvEEEEvNT_6ParamsE,@"STO_CUDA_ENTRY STV_DEFAULT"
_ZN7cutlass13device_kernelINS_4gemm6kernel13GemmUniversalIN4cute5tupleIJiiiiEEENS1_10collective13CollectiveMmaINS1_35MainloopSm100TmaUmmaWarpSpecializedILi16ELi2ELi4ENS5_IJNS4_1CILi1EEESB_SB_EEEEENS5_IJNSA_ILi128EEENSA_ILi64EEENSA_ILi32EEEEEENS_6half_tENS5_IJlSB_lEEESI_SJ_NS4_8TiledMMAINS4_8MMA_AtomIJNS4_20SM100_MMA_F16BF16_SSISI_SI_fLi128ELi64ELNS4_4UMMA5MajorE0ELSO_0ELNSN_7ScaleInE0ELSP_0EEEEEENS4_6LayoutISC_NS5_IJNSA_ILi0EEEST_ST_EEEEENS5_IJNS4_10UnderscoreESW_SW_EEEEENS4_13SM90_TMA_LOADENS4_14ComposedLayoutINS4_7SwizzleILi2ELi4ELi3EEENS4_18smem_ptr_flag_bitsILi16EEENSS_INS5_IJNSA_ILi8EEESG_EEENS5_IJSG_SB_EEEEEEEvNS4_8identityESZ_S19_vS1A_EENS_8epilogue10collective18CollectiveEpilogueINS1C_23Sm100TmaWarpSpecializedILi3ELi2ELi32ELb1ELb0EEEJSH_NS5_IJNSS_ISE_SB_EENSS_ISG_SB_EEEEESI_SJ_SI_SJ_NS1C_6fusion15FusionCallbacksIS1G_NS1K_17LinearCombinationISI_fSI_fLNS_15FloatRoundStyleE2EEESH_S1J_JEEENS4_5SM1004TMEM4LOAD26SM100_TMEM_LOAD_32dp32b32xESZ_S19_NS4_39AutoVectorizingCopyWithAssumedAlignmentILi128EEENS4_14SM90_TMA_STOREES19_S1V_S1V_EEEvvEEEEvNT_6ParamsE:
[----:B------:R-:W1:Y:S01]  /*0000*/  LDC R1, c[0x0][0x37c] ;  /* 0x0000df00ff017b82 */ /* 0x000e620000000800 */
[----:B------:R-:W2:Y:S01]  /*0010*/  S2R R93, SR_TID.X ;  /* 0x00000000005d7919 */ /* 0x000ea20000002100 */
[----:B------:R-:W3:Y:S01]  /*0020*/  LDCU.64 UR4, c[0x0][0x890] ;  /* 0x00011200ff0477ac */ /* 0x000ee20008000a00 */
[----:B------:R-:W-:Y:S02]  /*0030*/  PRMT R88, RZ, 0x7610, R88 ;  /* 0x00007610ff587816 */ /* 0x000fe40000000058 */
[----:B------:R-:W-:Y:S01]  /*0040*/  ELECT P5, URZ, PT ;  /* 0x0000000000ff782f */ /* 0x000fe200038a0000 */
[----:B------:R-:W4:Y:S01]  /*0050*/  LDCU.64 UR46, c[0x0][0x358] ;  /* 0x00006b00ff2e77ac */ /* 0x000f220008000a00 */
[----:B---3--:R-:W-:-:S04]  /*0060*/  UISETP.NE.U32.AND UP0, UPT, UR4, URZ, UPT ;  /* 0x000000ff0400728c */ /* 0x008fc8000bf05070 */
[----:B------:R-:W-:Y:S01]  /*0070*/  UISETP.NE.AND.EX UP0, UPT, UR5, URZ, UPT, UP0 ;  /* 0x000000ff0500728c */ /* 0x000fe2000bf05300 */
[----:B--2---:R-:W-:-:S05]  /*0080*/  SHF.R.U32.HI R92, RZ, 0x5, R93 ;  /* 0x00000005ff5c7819 */ /* 0x004fca000001165d */
[----:B------:R-:W2:Y:S02]  /*0090*/  SHFL.IDX PT, R0, R92, RZ, 0x1f ;  /* 0x00001fff5c007589 */ /* 0x000ea400000e0000 */
[----:B--2---:R-:W-:Y:S01]  /*00a0*/  R2UR UR8, R0 ;  /* 0x00000000000872ca */ /* 0x004fe200000e0000 */
[----:B-1--4-:R-:W-:-:S14]  /*00b0*/  BRA.U UP0, `(.L_x_0) ;  /* 0x00000001002c7547 */ /* 0x012fdc000b800000 */
[----:B------:R-:W1:Y:S02]  /*00c0*/  LDCU.64 UR6, c[0x0][0x888] ;  /* 0x00011100ff0677ac */ /* 0x000e640008000a00 */
[----:B-1----:R-:W-:-:S04]  /*00d0*/  UISETP.NE.U32.AND UP0, UPT, UR6, URZ, UPT ;  /* 0x000000ff0600728c */ /* 0x002fc8000bf05070 */
[----:B------:R-:W-:-:S09]  /*00e0*/  UISETP.NE.AND.EX UP0, UPT, UR7, URZ, UPT, UP0 ;  /* 0x000000ff0700728c */ /* 0x000fd2000bf05300 */
[----:B------:R-:W-:Y:S05]  /*00f0*/  BRA.U !UP0, `(.L_x_1) ;  /* 0x0000000108107547 */ /* 0x000fea000b800000 */
[----:B------:R-:W1:Y:S02]  /*0100*/  LDC.64 R2, c[0x0][0x888] ;  /* 0x00022200ff027b82 */ /* 0x000e640000000a00 */
[----:B-1----:R1:W5:Y:S01]  /*0110*/  LDG.E R49, desc[UR46][R2.64] ;  /* 0x0000002e02317981 */ /* 0x002362000c1e1900 */
[----:B------:R-:W-:Y:S01]  /*0120*/  HFMA2 R88, -RZ, RZ, 0, 5.9604644775390625e-08 ;  /* 0x00000001ff587431 */ /* 0x000fe200000001ff */
[----:B------:R-:W-:Y:S05]  /*0130*/  BRA `(.L_x_0) ;  /* 0x00000000000c7947 */ /* 0x000fea0003800000 */
.L_x_1:
[----:B------:R-:W1:Y:S01]  /*0140*/  LDCU UR6, c[0x0][0x880] ;  /* 0x00011000ff0677ac */ /* 0x000e620008000800 */
[----:B------:R-:W-:Y:S01]  /*0150*/  HFMA2 R88, -RZ, RZ, 0, 5.9604644775390625e-08 ;  /* 0x00000001ff587431 */ /* 0x000fe200000001ff */
[----:B-1----:R-:W-:-:S07]  /*0160*/  MOV R49, UR6 ;  /* 0x0000000600317c02 */ /* 0x002fce0008000f00 */
.L_x_0:
[----:B------:R-:W2:Y:S02]  /*0170*/  LDCU.64 UR6, c[0x0][0x8b0] ;  /* 0x00011600ff0677ac */ /* 0x000ea40008000a00 */
[----:B--2---:R-:W-:-:S04]  /*0180*/  UISETP.NE.U32.AND UP0, UPT, UR6, URZ, UPT ;  /* 0x000000ff0600728c */ /* 0x004fc8000bf05070 */
[----:B------:R-:W-:-:S09]  /*0190*/  UISETP.NE.AND.EX UP0, UPT, UR7, URZ, UPT, UP0 ;  /* 0x000000ff0700728c */ /* 0x000fd2000bf05300 */
[----:B------:R-:W-:Y:S05]  /*01a0*/  BRA.U UP0, `(.L_x_2) ;  /* 0x0000000100247547 */ /* 0x000fea000b800000 */
[----:B------:R-:W2:Y:S02]  /*01b0*/  LDCU.64 UR6, c[0x0][0x8a8] ;  /* 0x00011500ff0677ac */ /* 0x000ea40008000a00 */
[----:B--2---:R-:W-:-:S04]  /*01c0*/  UISETP.NE.U32.AND UP0, UPT, UR6, URZ, UPT ;  /* 0x000000ff0600728c */ /* 0x004fc8000bf05070 */
[----:B------:R-:W-:-:S09]  /*01d0*/  UISETP.NE.AND.EX UP0, UPT, UR7, URZ, UPT, UP0 ;  /* 0x000000ff0700728c */ /* 0x000fd2000bf05300 */
[----:B------:R-:W-:Y:S05]  /*01e0*/  BRA.U !UP0, `(.L_x_3) ;  /* 0x00000001080c7547 */ /* 0x000fea000b800000 */
[----:B-1----:R-:W1:Y:S02]  /*01f0*/  LDC.64 R2, c[0x0][0x8a8] ;  /* 0x00022a00ff027b82 */ /* 0x002e640000000a00 */
[----:B-1----:R2:W5:Y:S01]  /*0200*/  LDG.E R47, desc[UR46][R2.64] ;  /* 0x0000002e022f7981 */ /* 0x002562000c1e1900 */
[----:B------:R-:W-:Y:S05]  /*0210*/  BRA `(.L_x_2) ;  /* 0x0000000000087947 */ /* 0x000fea0003800000 */
.L_x_3:
[----:B------:R-:W2:Y:S02]  /*0220*/  LDCU UR6, c[0x0][0x8a0] ;  /* 0x00011400ff0677ac */ /* 0x000ea40008000800 */
[----:B--2---:R-:W-:Y:S02]  /*0230*/  MOV R47, UR6 ;  /* 0x00000006002f7c02 */ /* 0x004fe40008000f00 */
.L_x_2:
[----:B------:R-:W-:Y:S01]  /*0240*/  IMAD.U32 R0, RZ, RZ, UR8 ;  /* 0x00000008ff007e24 */ /* 0x000fe2000f8e00ff */
[----:B------:R-:W-:Y:S04]  /*0250*/  BSSY.RECONVERGENT B0, `(.L_x_4) ;  /* 0x000000c000007945 */ /* 0x000fe80003800200 */
[C---:B------:R-:W-:Y:S02]  /*0260*/  ISETP.NE.OR P1, PT, R0.reuse, 0x1, !P5 ;  /* 0x000000010000780c */ /* 0x040fe40006f25670 */
[----:B------:R-:W-:-:S11]  /*0270*/  ISETP.NE.OR P0, PT, R0, 0x3, !P5 ;  /* 0x000000030000780c */ /* 0x000fd60006f05670 */
[----:B------:R-:W-:Y:S05]  /*0280*/  @P1 BRA `(.L_x_5) ;  /* 0x0000000000201947 */ /* 0x000fea0003800000 */
[----:B------:R-:W3:Y:S02]  /*0290*/  LDCU.64 UR6, c[0x0][0x348] ;  /* 0x00006900ff0677ac */ /* 0x000ee40008000a00 */
[----:B---3--:R-:W-:Y:S02]  /*02a0*/  UIADD3 UR10, UP1, UPT, UR6, 0x80, URZ ;  /* 0x00000080060a7890 */ /* 0x008fe4000ff3e0ff */
[----:B------:R-:W-:Y:S02]  /*02b0*/  UIADD3 UR6, UP0, UPT, UR6, 0x180, URZ ;  /* 0x0000018006067890 */ /* 0x000fe4000ff1e0ff */
[----:B------:R-:W-:Y:S02]  /*02c0*/  UIADD3.X UR11, UPT, UPT, URZ, UR7, URZ, UP1, !UPT ;  /* 0x00000007ff0b7290 */ /* 0x000fe40008ffe4ff */
[----:B------:R-:W-:-:S07]  /*02d0*/  UIADD3.X UR7, UPT, UPT, URZ, UR7, URZ, UP0, !UPT ;  /* 0x00000007ff077290 */ /* 0x000fce00087fe4ff */
[----:B------:R3:W-:Y:S02]  /*02e0*/  UTMACCTL.PF [UR10] ;  /* 0x000000000a0079b9 */ /* 0x0007e40008040000 */
[----:B------:R3:W-:Y:S02]  /*02f0*/  UTMACCTL.PF [UR6] ;  /* 0x00000000060079b9 */ /* 0x0007e40008040000 */
[----:B---3--:R-:W-:Y:S01]  /*0300*/  NOP ;  /* 0x0000000000007918 */ /* 0x008fe20000000000 */
.L_x_5:
[----:B------:R-:W-:Y:S05]  /*0310*/  BSYNC.RECONVERGENT B0 ;  /* 0x0000000000007941 */ /* 0x000fea0003800200 */
.L_x_4:
[----:B------:R-:W-:Y:S04]  /*0320*/  BSSY.RECONVERGENT B0, `(.L_x_6) ;  /* 0x000000a000007945 */ /* 0x000fe80003800200 */
        /* <DEDUP_REMOVED lines=9> */
.L_x_7:
[----:B------:R-:W-:Y:S05]  /*03c0*/  BSYNC.RECONVERGENT B0 ;  /* 0x0000000000007941 */ /* 0x000fea0003800200 */
.L_x_6:
[----:B------:R-:W3:Y:S01]  /*03d0*/  LDCU.64 UR6, c[0x0][0x888] ;  /* 0x00011100ff0677ac */ /* 0x000ee20008000a00 */
[----:B------:R-:W-:Y:S02]  /*03e0*/  UISETP.EQ.U32.AND UP1, UPT, UR4, URZ, UPT ;  /* 0x000000ff0400728c */ /* 0x000fe4000bf22070 */
[----:B------:R-:W-:Y:S02]  /*03f0*/  UPLOP3.LUT UP2, UPT, UPT, UPT, UPT, 0x80, 0x8 ;  /* 0x000000000008789c */ /* 0x000fe40003f4f070 */
[----:B---3--:R-:W-:-:S04]  /*0400*/  UISETP.NE.U32.AND UP0, UPT, UR6, URZ, UPT ;  /* 0x000000ff0600728c */ /* 0x008fc8000bf05070 */
[----:B------:R-:W-:-:S04]  /*0410*/  UISETP.NE.AND.EX UP0, UPT, UR7, URZ, UPT, UP0 ;  /* 0x000000ff0700728c */ /* 0x000fc8000bf05300 */
[----:B------:R-:W-:-:S04]  /*0420*/  UISETP.EQ.OR.EX UP3, UPT, UR5, URZ, !UP0, UP1 ;  /* 0x000000ff0500728c */ /* 0x000fc8000c762710 */
[----:B------:R-:W-:-:S05]  /*0430*/  UP2UR UR53, UPR, URZ, 0x8 ;  /* 0x00000008ff357883 */ /* 0x000fca0008000000 */
[----:B------:R-:W-:Y:S07]  /*0440*/  BRA.U !UP3, `(.L_x_8) ;  /* 0x000000010b207547 */ /* 0x000fee000b800000 */
[----:B------:R-:W-:Y:S01]  /*0450*/  UISETP.NE.U32.AND UP2, UPT, UR4, URZ, UPT ;  /* 0x000000ff0400728c */ /* 0x000fe2000bf45070 */
[----:B-----5:R-:W-:Y:S01]  /*0460*/  FSETP.NEU.AND P0, PT, R49, RZ, PT ;  /* 0x000000ff3100720b */ /* 0x020fe20003f0d000 */
[----:B------:R-:W-:Y:S02]  /*0470*/  USEL UR4, URZ, 0xffffffff, UP0 ;  /* 0xffffffffff047887 */ /* 0x000fe40008000000 */
[----:B------:R-:W-:-:S10]  /*0480*/  UISETP.NE.AND.EX UP2, UPT, UR5, URZ, UPT, UP2 ;  /* 0x000000ff0500728c */ /* 0x000fd4000bf45320 */
[----:B------:R-:W-:Y:S01]  /*0490*/  VOTEU.ANY UP1, P0 ;  /* 0x0000000000ff7886 */ /* 0x000fe20000020100 */
[----:B------:R-:W-:-:S04]  /*04a0*/  @!UP2 USEL UR4, URZ, 0xffffffff, UP1 ;  /* 0xffffffffff04a887 */ /* 0x000fc80008800000 */
[----:B------:R-:W-:-:S04]  /*04b0*/  ULOP3.LUT UR4, UR4, 0x1, URZ, 0xc0, !UPT ;  /* 0x0000000104047892 */ /* 0x000fc8000f8ec0ff */
[----:B------:R-:W-:-:S11]  /*04c0*/  UISETP.NE.U32.AND UP2, UPT, UR4, 0x1, UPT ;  /* 0x000000010400788c */ /* 0x000fd6000bf45070 */
.L_x_8:
[----:B-12---:R-:W1:Y:S01]  /*04d0*/  SHFL.IDX PT, R2, R92, RZ, 0x1f ;  /* 0x00001fff5c027589 */ /* 0x006e6200000e0000 */
[----:B------:R-:W-:-:S04]  /*04e0*/  UISETP.NE.AND UP1, UPT, UR8, 0x2, UPT ;  /* 0x000000020800788c */ /* 0x000fc8000bf25270 */
[----:B------:R-:W-:Y:S01]  /*04f0*/  USEL UR6, URZ, 0x1, UP1 ;  /* 0x00000001ff067887 */ /* 0x000fe20008800000 */
[----:B-1----:R-:W-:-:S13]  /*0500*/  ISETP.NE.AND P0, PT, R2, RZ, PT ;  /* 0x000000ff0200720c */ /* 0x002fda0003f05270 */
[----:B------:R-:W-:Y:S05]  /*0510*/  @P0 BRA `(.L_x_9) ;  /* 0x0000000000b40947 */ /* 0x000fea0003800000 */
[----:B------:R-:W-:Y:S01]  /*0520*/  ELECT P0, URZ, PT ;  /* 0x0000000000ff782f */ /* 0x000fe20003800000 */
[----:B------:R-:W-:-:S12]  /*0530*/  BSSY.RECONVERGENT B0, `(.L_x_9) ;  /* 0x000002b000007945 */ /* 0x000fd80003800200 */
[----:B------:R-:W-:Y:S05]  /*0540*/  @!P0 BRA `(.L_x_10) ;  /* 0x0000000000a48947 */ /* 0x000fea0003800000 */
[----:B------:R-:W1:Y:S01]  /*0550*/  S2UR UR5, SR_CgaCtaId ;  /* 0x00000000000579c3 */ /* 0x000e620000008800 */
[----:B------:R-:W-:Y:S01]  /*0560*/  UMOV UR7, 0x400 ;  /* 0x0000040000077882 */ /* 0x000fe20000000000 */
[----:B------:R-:W-:Y:S02]  /*0570*/  UMOV UR4, 0x1 ;  /* 0x0000000100047882 */ /* 0x000fe40000000000 */
[----:B------:R-:W-:-:S04]  /*0580*/  UIADD3 UR10, UPT, UPT, -UR4, 0x100000, URZ ;  /* 0x00100000040a7890 */ /* 0x000fc8000fffe1ff */
[----:B------:R-:W-:Y:S02]  /*0590*/  USHF.L.U32 UR11, UR10, 0xb, URZ ;  /* 0x0000000b0a0b7899 */ /* 0x000fe400080006ff */
[----:B------:R-:W-:Y:S02]  /*05a0*/  USHF.L.U32 UR10, UR10, 0x1, URZ ;  /* 0x000000010a0a7899 */ /* 0x000fe400080006ff */
[----:B-1----:R-:W-:Y:S01]  /*05b0*/  ULEA UR5, UR5, UR7, 0x18 ;  /* 0x0000000705057291 */ /* 0x002fe2000f8ec0ff */
[----:B------:R-:W1:Y:S11]  /*05c0*/  FENCE.VIEW.ASYNC.S ;  /* 0x00000000000073c6 */ /* 0x000e760000000000 */
[----:B-1----:R1:W2:Y:S01]  /*05d0*/  SYNCS.EXCH.64 URZ, [UR5], UR10 ;  /* 0x0000000a05ff75b2 */ /* 0x0022a20008000100 */
[----:B------:R1:W3:Y:S01]  /*05e0*/  SYNCS.EXCH.64 URZ, [UR5+0x80], UR10 ;  /* 0x0000800a05ff75b2 */ /* 0x0002e20008000100 */
[----:B------:R1:W4:Y:S01]  /*05f0*/  SYNCS.EXCH.64 URZ, [UR5+0x8], UR10 ;  /* 0x0000080a05ff75b2 */ /* 0x0003220008000100 */
[----:B------:R1:W1:Y:S01]  /*0600*/  SYNCS.EXCH.64 URZ, [UR5+0x88], UR10 ;  /* 0x0000880a05ff75b2 */ /* 0x0002620008000100 */
        /* <DEDUP_REMOVED lines=28> */
[----:B--234-:R-:W-:Y:S01]  /*07d0*/  NOP ;  /* 0x0000000000007918 */ /* 0x01cfe20000000000 */
.L_x_10:
[----:B-1----:R-:W-:Y:S05]  /*07e0*/  BSYNC.RECONVERGENT B0 ;  /* 0x0000000000007941 */ /* 0x002fea0003800200 */
.L_x_9:
[----:B------:R-:W1:Y:S01]  /*07f0*/  SHFL.IDX PT, R2, R92, RZ, 0x1f ;  /* 0x00001fff5c027589 */ /* 0x000e6200000e0000 */
[----:B------:R-:W-:Y:S01]  /*0800*/  NOP ;  /* 0x0000000000007918 */ /* 0x000fe20000000000 */
[----:B-1----:R-:W-:-:S13]  /*0810*/  ISETP.NE.AND P0, PT, R2, 0x1, PT ;  /* 0x000000010200780c */ /* 0x002fda0003f05270 */
[----:B------:R-:W-:Y:S05]  /*0820*/  @P0 BRA `(.L_x_11) ;  /* 0x0000000000500947 */ /* 0x000fea0003800000 */
[----:B------:R-:W1:Y:S01]  /*0830*/  S2UR UR7, SR_CgaCtaId ;  /* 0x00000000000779c3 */ /* 0x000e620000008800 */
[----:B------:R-:W-:Y:S01]  /*0840*/  UMOV UR9, 0x400 ;  /* 0x0000040000097882 */ /* 0x000fe20000000000 */
[----:B------:R-:W-:Y:S01]  /*0850*/  UMOV UR5, 0x20 ;  /* 0x0000002000057882 */ /* 0x000fe20000000000 */
[----:B------:R-:W-:Y:S01]  /*0860*/  UMOV UR4, 0x80 ;  /* 0x0000008000047882 */ /* 0x000fe20000000000 */
[----:B------:R-:W-:-:S04]  /*0870*/  UIADD3 UR10, UPT, UPT, -UR5, 0x100000, URZ ;  /* 0x00100000050a7890 */ /* 0x000fc8000fffe1ff */
[----:B------:R-:W-:Y:S02]  /*0880*/  USHF.L.U32 UR11, UR10, 0xb, URZ ;  /* 0x0000000b0a0b7899 */ /* 0x000fe400080006ff */
[----:B------:R-:W-:Y:S02]  /*0890*/  USHF.L.U32 UR10, UR10, 0x1, URZ ;  /* 0x000000010a0a7899 */ /* 0x000fe400080006ff */
[----:B------:R-:W-:-:S04]  /*08a0*/  UIADD3 UR4, UPT, UPT, -UR4, 0x100000, URZ ;  /* 0x0010000004047890 */ /* 0x000fc8000fffe1ff */
[----:B------:R-:W-:Y:S02]  /*08b0*/  USHF.L.U32 UR5, UR4, 0xb, URZ ;  /* 0x0000000b04057899 */ /* 0x000fe400080006ff */
[----:B------:R-:W-:Y:S01]  /*08c0*/  USHF.L.U32 UR4, UR4, 0x1, URZ ;  /* 0x0000000104047899 */ /* 0x000fe200080006ff */
[----:B------:R-:W-:Y:S01]  /*08d0*/  ELECT P0, URZ, PT ;  /* 0x0000000000ff782f */ /* 0x000fe20003800000 */
[----:B-1----:R-:W-:Y:S01]  /*08e0*/  ULEA UR7, UR7, UR9, 0x18 ;  /* 0x0000000907077291 */ /* 0x002fe2000f8ec0ff */
[----:B------:R-:W1:Y:S11]  /*08f0*/  FENCE.VIEW.ASYNC.S ;  /* 0x00000000000073c6 */ /* 0x000e760000000000 */
[----:B-1----:R1:W2:Y:S01]  /*0900*/  SYNCS.EXCH.64 URZ, [UR7+0x100], UR10 ;  /* 0x0001000a07ff75b2 */ /* 0x0022a20008000100 */
[----:B------:R1:W3:Y:S01]  /*0910*/  SYNCS.EXCH.64 URZ, [UR7+0x118], UR4 ;  /* 0x0001180407ff75b2 */ /* 0x0002e20008000100 */
[----:B------:R1:W4:Y:S01]  /*0920*/  SYNCS.EXCH.64 URZ, [UR7+0x108], UR10 ;  /* 0x0001080a07ff75b2 */ /* 0x0003220008000100 */
[----:B------:R1:W1:Y:S01]  /*0930*/  SYNCS.EXCH.64 URZ, [UR7+0x120], UR4 ;  /* 0x0001200407ff75b2 */ /* 0x0002620008000100 */
[----:B------:R1:W1:Y:S01]  /*0940*/  SYNCS.EXCH.64 URZ, [UR7+0x110], UR10 ;  /* 0x0001100a07ff75b2 */ /* 0x0002620008000100 */
[----:B------:R1:W1:Y:S01]  /*0950*/  SYNCS.EXCH.64 URZ, [UR7+0x128], UR4 ;  /* 0x0001280407ff75b2 */ /* 0x0002620008000100 */
[----:B------:R-:W-:Y:S01]  /*0960*/  NOP ;  /* 0x0000000000007918 */ /* 0x000fe20000000000 */
.L_x_11:
[----:B------:R-:W2:Y:S01]  /*0970*/  SHFL.IDX PT, R2, R92, RZ, 0x1f ;  /* 0x00001fff5c027589 */ /* 0x000ea200000e0000 */
[----:B------:R-:W-:Y:S01]  /*0980*/  NOP ;  /* 0x0000000000007918 */ /* 0x000fe20000000000 */
[----:B--2---:R-:W-:-:S13]  /*0990*/  ISETP.NE.AND P0, PT, R2, 0x3, PT ;  /* 0x000000030200780c */ /* 0x004fda0003f05270 */
[----:B------:R-:W-:Y:S05]  /*09a0*/  @P0 BRA `(.L_x_12) ;  /* 0x0000000000300947 */ /* 0x000fea0003800000 */
[----:B-1----:R-:W1:Y:S01]  /*09b0*/  S2UR UR5, SR_CgaCtaId ;  /* 0x00000000000579c3 */ /* 0x002e620000008800 */
[----:B------:R-:W-:Y:S01]  /*09c0*/  UMOV UR7, 0x400 ;  /* 0x0000040000077882 */ /* 0x000fe20000000000 */
[----:B------:R-:W-:Y:S01]  /*09d0*/  UMOV UR4, 0x20 ;  /* 0x0000002000047882 */ /* 0x000fe20000000000 */
[----:B------:R-:W-:Y:S01]  /*09e0*/  ELECT P0, URZ, PT ;  /* 0x0000000000ff782f */ /* 0x000fe20003800000 */
[----:B------:R-:W-:-:S04]  /*09f0*/  UIADD3 UR10, UPT, UPT, -UR4, 0x100000, URZ ;  /* 0x00100000040a7890 */ /* 0x000fc8000fffe1ff */
[----:B------:R-:W-:Y:S02]  /*0a00*/  USHF.L.U32 UR11, UR10, 0xb, URZ ;  /* 0x0000000b0a0b7899 */ /* 0x000fe400080006ff */
[----:B------:R-:W-:Y:S02]  /*0a10*/  USHF.L.U32 UR10, UR10, 0x1, URZ ;  /* 0x000000010a0a7899 */ /* 0x000fe400080006ff */
[----:B-1----:R-:W-:Y:S01]  /*0a20*/  ULEA UR5, UR5, UR7, 0x18 ;  /* 0x0000000705057291 */ /* 0x002fe2000f8ec0ff */
[----:B------:R-:W1:Y:S11]  /*0a30*/  FENCE.VIEW.ASYNC.S ;  /* 0x00000000000073c6 */ /* 0x000e760000000000 */
[----:B-1----:R2:W1:Y:S01]  /*0a40*/  SYNCS.EXCH.64 URZ, [UR5+0x130], UR10 ;  /* 0x0001300a05ff75b2 */ /* 0x0024620008000100 */
[----:B------:R2:W1:Y:S02]  /*0a50*/  SYNCS.EXCH.64 URZ, [UR5+0x138], UR10 ;  /* 0x0001380a05ff75b2 */ /* 0x0004640008000100 */
[----:B--2---:R-:W-:Y:S01]  /*0a60*/  NOP ;  /* 0x0000000000007918 */ /* 0x004fe20000000000 */
.L_x_12:
[----:B------:R-:W2:Y:S01]  /*0a70*/  SHFL.IDX PT, R2, R92, RZ, 0x1f ;  /* 0x00001fff5c027589 */ /* 0x000ea200000e0000 */
[----:B------:R-:W-:Y:S01]  /*0a80*/  NOP ;  /* 0x0000000000007918 */ /* 0x000fe20000000000 */
[----:B--2---:R-:W-:-:S13]  /*0a90*/  ISETP.NE.AND P0, PT, R2, 0x4, PT ;  /* 0x000000040200780c */ /* 0x004fda0003f05270 */
[----:B------:R-:W-:Y:S05]  /*0aa0*/  @P0 BRA `(.L_x_13) ;  /* 0x00000000004c0947 */ /* 0x000fea0003800000 */
[----:B-1----:R-:W1:Y:S01]  /*0ab0*/  S2UR UR5, SR_CgaCtaId ;  /* 0x00000000000579c3 */ /* 0x002e620000008800 */
[----:B------:R-:W-:Y:S01]  /*0ac0*/  UMOV UR9, 0x100 ;  /* 0x0000010000097882 */ /* 0x000fe20000000000 */
[----:B------:R-:W-:Y:S01]  /*0ad0*/  UMOV UR7, 0x400 ;  /* 0x0000040000077882 */ /* 0x000fe20000000000 */
[----:B------:R-:W-:Y:S01]  /*0ae0*/  USEL UR9, UR9, 0xe0, UP2 ;  /* 0x000000e009097887 */ /* 0x000fe20009000000 */
[----:B------:R-:W-:Y:S01]  /*0af0*/  UMOV UR4, 0x1 ;  /* 0x0000000100047882 */ /* 0x000fe20000000000 */
[----:B------:R-:W-:Y:S01]  /*0b00*/  ELECT P0, URZ, PT ;  /* 0x0000000000ff782f */ /* 0x000fe20003800000 */
[----:B------:R-:W-:-:S04]  /*0b10*/  UIADD3 UR10, UPT, UPT, -UR4, 0x100000, URZ ;  /* 0x00100000040a7890 */ /* 0x000fc8000fffe1ff */
[----:B------:R-:W-:Y:S02]  /*0b20*/  USHF.L.U32 UR11, UR10, 0xb, URZ ;  /* 0x0000000b0a0b7899 */ /* 0x000fe400080006ff */
[----:B------:R-:W-:Y:S02]  /*0b30*/  USHF.L.U32 UR10, UR10, 0x1, URZ ;  /* 0x000000010a0a7899 */ /* 0x000fe400080006ff */
[----:B------:R-:W-:-:S04]  /*0b40*/  UIADD3 UR12, UPT, UPT, -UR9, 0x100000, URZ ;  /* 0x00100000090c7890 */ /* 0x000fc8000fffe1ff */
[----:B------:R-:W-:Y:S02]  /*0b50*/  USHF.L.U32 UR13, UR12, 0xb, URZ ;  /* 0x0000000b0c0d7899 */ /* 0x000fe400080006ff */
[----:B------:R-:W-:Y:S02]  /*0b60*/  USHF.L.U32 UR12, UR12, 0x1, URZ ;  /* 0x000000010c0c7899 */ /* 0x000fe400080006ff */
[----:B-1----:R-:W-:Y:S01]  /*0b70*/  ULEA UR5, UR5, UR7, 0x18 ;  /* 0x0000000705057291 */ /* 0x002fe2000f8ec0ff */
[----:B------:R-:W1:Y:S11]  /*0b80*/  FENCE.VIEW.ASYNC.S ;  /* 0x00000000000073c6 */ /* 0x000e760000000000 */
[----:B-1----:R2:W1:Y:S01]  /*0b90*/  SYNCS.EXCH.64 URZ, [UR5+0x140], UR10 ;  /* 0x0001400a05ff75b2 */ /* 0x0024620008000100 */
[----:B------:R2:W1:Y:S01]  /*0ba0*/  SYNCS.EXCH.64 URZ, [UR5+0x150], UR12 ;  /* 0x0001500c05ff75b2 */ /* 0x0004620008000100 */
[----:B------:R2:W1:Y:S01]  /*0bb0*/  SYNCS.EXCH.64 URZ, [UR5+0x148], UR10 ;  /* 0x0001480a05ff75b2 */ /* 0x0004620008000100 */
[----:B------:R2:W1:Y:S02]  /*0bc0*/  SYNCS.EXCH.64 URZ, [UR5+0x158], UR12 ;  /* 0x0001580c05ff75b2 */ /* 0x0004640008000100 */
[----:B--2---:R-:W-:Y:S01]  /*0bd0*/  NOP ;  /* 0x0000000000007918 */ /* 0x004fe20000000000 */
.L_x_13:
[----:B------:R-:W2:Y:S01]  /*0be0*/  SHFL.IDX PT, R2, R92, RZ, 0x1f ;  /* 0x00001fff5c027589 */ /* 0x000ea200000e0000 */
[----:B------:R-:W-:Y:S01]  /*0bf0*/  NOP ;  /* 0x0000000000007918 */ /* 0x000fe20000000000 */
[----:B--2---:R-:W-:-:S13]  /*0c00*/  ISETP.NE.AND P0, PT, R2, 0x5, PT ;  /* 0x000000050200780c */ /* 0x004fda0003f05270 */
[----:B------:R-:W-:Y:S05]  /*0c10*/  @P0 BRA `(.L_x_14) ;  /* 0x0000000000580947 */ /* 0x000fea0003800000 */
[----:B-1----:R-:W1:Y:S01]  /*0c20*/  S2UR UR7, SR_CgaCtaId ;  /* 0x00000000000779c3 */ /* 0x002e620000008800 */
        /* <DEDUP_REMOVED lines=12> */
[----:B-1----:R2:W1:Y:S01]  /*0cf0*/  SYNCS.EXCH.64 URZ, [UR7+0x160], UR10 ;  /* 0x0001600a07ff75b2 */ /* 0x0024620008000100 */
[----:B------:R2:W1:Y:S01]  /*0d00*/  SYNCS.EXCH.64 URZ, [UR7+0x180], UR4 ;  /* 0x0001800407ff75b2 */ /* 0x0004620008000100 */
[----:B------:R2:W1:Y:S01]  /*0d10*/  SYNCS.EXCH.64 URZ, [UR7+0x168], UR10 ;  /* 0x0001680a07ff75b2 */ /* 0x0004620008000100 */
[----:B------:R2:W1:Y:S01]  /*0d20*/  SYNCS.EXCH.64 URZ, [UR7+0x188], UR4 ;  /* 0x0001880407ff75b2 */ /* 0x0004620008000100 */
[----:B------:R2:W1:Y:S01]  /*0d30*/  SYNCS.EXCH.64 URZ, [UR7+0x170], UR10 ;  /* 0x0001700a07ff75b2 */ /* 0x0004620008000100 */
[----:B------:R2:W1:Y:S01]  /*0d40*/  SYNCS.EXCH.64 URZ, [UR7+0x190], UR4 ;  /* 0x0001900407ff75b2 */ /* 0x0004620008000100 */
[----:B------:R2:W1:Y:S01]  /*0d50*/  SYNCS.EXCH.64 URZ, [UR7+0x178], UR10 ;  /* 0x0001780a07ff75b2 */ /* 0x0004620008000100 */
[----:B------:R2:W1:Y:S02]  /*0d60*/  SYNCS.EXCH.64 URZ, [UR7+0x198], UR4 ;  /* 0x0001980407ff75b2 */ /* 0x0004640008000100 */
[----:B--2---:R-:W-:Y:S01]  /*0d70*/  NOP ;  /* 0x0000000000007918 */ /* 0x004fe20000000000 */
.L_x_14:
        /* <DEDUP_REMOVED lines=18> */
.L_x_15:
[----:B-1----:R-:W1:Y:S01]  /*0ea0*/  S2UR UR5, SR_CTAID.X ;  /* 0x00000000000579c3 */ /* 0x002e620000002500 */
[----:B------:R-:W-:-:S05]  /*0eb0*/  CS2R.32 R87, SR_CgaSize ;  /* 0x0000000000577805 */ /* 0x000fca0000008a00 */
[----:B------:R-:W-:-:S05]  /*0ec0*/  IMAD R87, R87, -0xa0, RZ ;  /* 0xffffff6057577824 */ /* 0x000fca00078e02ff */
[----:B------:R-:W-:-:S14]  /*0ed0*/  R2UR UR9, R87 ;  /* 0x00000000570972ca */ /* 0x000fdc00000e0000 */
[----:B------:R-:W2:Y:S01]  /*0ee0*/  LDCU UR9, c[0x0][UR9+0x2b0] ;  /* 0x00005600090977ac */ /* 0x000ea20008000800 */
[----:B------:R-:W-:Y:S01]  /*0ef0*/  NOP ;  /* 0x0000000000007918 */ /* 0x000fe20000000000 */
[----:B------:R-:W-:-:S05]  /*0f00*/  CS2R.32 R87, SR_CgaSize ;  /* 0x0000000000577805 */ /* 0x000fca0000008a00 */
[----:B------:R-:W-:-:S05]  /*0f10*/  IMAD R87, R87, -0xa0, RZ ;  /* 0xffffff6057577824 */ /* 0x000fca00078e02ff */
[----:B------:R-:W-:-:S14]  /*0f20*/  R2UR UR7, R87 ;  /* 0x00000000570772ca */ /* 0x000fdc00000e0000 */
[----:B------:R-:W3:Y:S01]  /*0f30*/  LDCU UR7, c[0x0][UR7+0x2b4] ;  /* 0x00005680070777ac */ /* 0x000ee20008000800 */
[----:B------:R-:W4:Y:S08]  /*0f40*/  S2UR UR4, SR_CTAID.Y ;  /* 0x00000000000479c3 */ /* 0x000f300000002600 */
[----:B------:R-:W3:Y:S01]  /*0f50*/  LDC R10, c[0x0][0xb24] ;  /* 0x0002c900ff0a7b82 */ /* 0x000ee20000000800 */
[----:B-1----:R-:W-:-:S02]  /*0f60*/  I2FP.F32.U32 R87, UR5 ;  /* 0x0000000500577c45 */ /* 0x002fc40008201000 */
[----:B------:R-:W-:-:S05]  /*0f70*/  CS2R.32 R3, SR_CgaSize ;  /* 0x0000000000037805 */ /* 0x000fca0000008a00 */
[----:B------:R-:W-:-:S06]  /*0f80*/  IMAD R3, R3, -0xa0, RZ ;  /* 0xffffff6003037824 */ /* 0x000fcc00078e02ff */
[----:B------:R-:W1:Y:S01]  /*0f90*/  LDC R3, c[0x0][R3+0x2a0] ;  /* 0x0000a80003037b82 */ /* 0x000e620000000800 */
[----:B------:R-:W-:Y:S01]  /*0fa0*/  MOV R15, UR5 ;  /* 0x00000005000f7c02 */ /* 0x000fe20008000f00 */
[----:B--2---:R-:W-:Y:S01]  /*0fb0*/  FMUL R87, R87, UR9 ;  /* 0x0000000957577c20 */ /* 0x004fe20008400000 */
[----:B----4-:R-:W-:Y:S02]  /*0fc0*/  I2FP.F32.U32 R86, UR4 ;  /* 0x0000000400567c45 */ /* 0x010fe40008201000 */
[----:B------:R-:W-:-:S05]  /*0fd0*/  CS2R.32 R2, SR_CgaSize ;  /* 0x0000000000027805 */ /* 0x000fca0000008a00 */
[----:B------:R-:W-:-:S06]  /*0fe0*/  IMAD R2, R2, -0xa0, RZ ;  /* 0xffffff6002027824 */ /* 0x000fcc00078e02ff */
[----:B------:R-:W2:Y:S01]  /*0ff0*/  LDC R2, c[0x0][R2+0x2a4] ;  /* 0x0000a90002027b82 */ /* 0x000ea20000000800 */
[----:B------:R-:W-:Y:S01]  /*1000*/  MOV R14, UR4 ;  /* 0x00000004000e7c02 */ /* 0x000fe20008000f00 */
[----:B------:R-:W4:Y:S01]  /*1010*/  F2I.U32.TRUNC.NTZ R87, R87 ;  /* 0x0000005700577305 */ /* 0x000f22000020f000 */
[----:B---3--:R-:W-:-:S05]  /*1020*/  FMUL R86, R86, UR7 ;  /* 0x0000000756567c20 */ /* 0x008fca0008400000 */
[----:B------:R-:W-:Y:S01]  /*1030*/  BAR.SYNC.DEFER_BLOCKING 0x0 ;  /* 0x0000000000007b1d */ /* 0x000fe20000010000 */
[----:B------:R-:W-:-:S05]  /*1040*/  ISETP.GE.AND P0, PT, R10, 0x1, PT ;  /* 0x000000010a00780c */ /* 0x000fca0003f06270 */
[----:B------:R-:W3:Y:S02]  /*1050*/  F2I.U32.TRUNC.NTZ R86, R86 ;  /* 0x0000005600567305 */ /* 0x000ee4000020f000 */
[----:B------:R-:W2:Y:S01]  /*1060*/  S2UR UR36, SR_CTAID.Z ;  /* 0x00000000002479c3 */ /* 0x000ea20000002700 */
[----:B----4-:R-:W-:-:S05]  /*1070*/  IADD3 R87, PT, PT, -R87, RZ, RZ ;  /* 0x000000ff57577210 */ /* 0x010fca0007ffe1ff */
[----:B-1----:R-:W-:Y:S01]  /*1080*/  IMAD R87, R3, R87, UR5 ;  /* 0x0000000503577e24 */ /* 0x002fe2000f8e0257 */
[----:B---3--:R-:W-:-:S05]  /*1090*/  IADD3 R86, PT, PT, -R86, RZ, RZ ;  /* 0x000000ff56567210 */ /* 0x008fca0007ffe1ff */
[----:B--2---:R-:W-:Y:S01]  /*10a0*/  IMAD R86, R2, R86, UR4 ;  /* 0x0000000402567e24 */ /* 0x004fe2000f8e0256 */
[----:B------:R-:W-:Y:S06]  /*10b0*/  @!P0 BRA `(.L_x_16) ;  /* 0x0000000000b88947 */ /* 0x000fec0003800000 */
[----:B------:R-:W1:Y:S01]  /*10c0*/  LDC.64 R4, c[0x0][0xb18] ;  /* 0x0002c600ff047b82 */ /* 0x000e620000000a00 */
[----:B------:R-:W-:-:S07]  /*10d0*/  ISETP.NE.AND P0, PT, R10, 0x1, PT ;  /* 0x000000010a00780c */ /* 0x000fce0003f05270 */
[----:B------:R-:W2:Y:S08]  /*10e0*/  LDC R9, c[0x0][0xb0c] ;  /* 0x0002c300ff097b82 */ /* 0x000eb00000000800 */
[----:B------:R-:W3:Y:S08]  /*10f0*/  LDC R12, c[0x0][0x370] ;  /* 0x0000dc00ff0c7b82 */ /* 0x000ef00000000800 */
[----:B------:R-:W4:Y:S01]  /*1100*/  LDC R11, c[0x0][0x374] ;  /* 0x0000dd00ff0b7b82 */ /* 0x000f220000000800 */
[----:B-1----:R-:W-:-:S07]  /*1110*/  ISETP.NE.AND P1, PT, R4, 0x1, PT ;  /* 0x000000010400780c */ /* 0x002fce0003f25270 */
[----:B------:R-:W3:Y:S01]  /*1120*/  LDC.64 R6, c[0x0][0xb10] ;  /* 0x0002c400ff067b82 */ /* 0x000ee20000000a00 */
[----:B--2---:R-:W-:-:S07]  /*1130*/  ISETP.NE.AND P2, PT, R9, 0x1, PT ;  /* 0x000000010900780c */ /* 0x004fce0003f45270 */
[----:B------:R-:W1:Y:S08]  /*1140*/  LDC R8, c[0x0][0xb20] ;  /* 0x0002c800ff087b82 */ /* 0x000e700000000800 */
[----:B------:R-:W2:Y:S01]  /*1150*/  LDC.64 R2, c[0x0][0xb28] ;  /* 0x0002ca00ff027b82 */ /* 0x000ea20000000a00 */
[----:B----4-:R-:W-:-:S04]  /*1160*/  IMAD.HI.U32 R13, R11, R5, RZ ;  /* 0x000000050b0d7227 */ /* 0x010fc800078e00ff */
[----:B------:R-:W-:-:S04]  /*1170*/  IMAD.HI.U32 R5, R14, R5, RZ ;  /* 0x000000050e057227 */ /* 0x000fc800078e00ff */
[----:B---3--:R-:W-:-:S05]  /*1180*/  IMAD.HI.U32 R16, R12, R6, RZ ;  /* 0x000000060c107227 */ /* 0x008fca00078e00ff */
[-C--:B------:R-:W-:Y:S01]  /*1190*/  @P2 SHF.R.U32.HI R12, RZ, R7.reuse, R16 ;  /* 0x00000007ff0c2219 */ /* 0x080fe20000011610 */
[----:B------:R-:W-:Y:S01]  /*11a0*/  IMAD.HI.U32 R16, R15, R6, RZ ;  /* 0x000000060f107227 */ /* 0x000fe200078e00ff */
[-C--:B-1----:R-:W-:Y:S02]  /*11b0*/  @P1 SHF.R.U32.HI R11, RZ, R8.reuse, R13 ;  /* 0x00000008ff0b1219 */ /* 0x082fe4000001160d */
[----:B------:R-:W-:Y:S02]  /*11c0*/  SHF.R.U32.HI R5, RZ, R8, R5 ;  /* 0x00000008ff057219 */ /* 0x000fe40000011605 */
[----:B------:R-:W-:Y:S02]  /*11d0*/  SHF.R.U32.HI R16, RZ, R7, R16 ;  /* 0x00000007ff107219 */ /* 0x000fe40000011610 */
[----:B------:R-:W-:Y:S01]  /*11e0*/  SEL R5, R14, R5, !P1 ;  /* 0x000000050e057207 */ /* 0x000fe20004800000 */
[----:B--2---:R-:W-:Y:S01]  /*11f0*/  IMAD.HI.U32 R13, R11, R2, RZ ;  /* 0x000000020b0d7227 */ /* 0x004fe200078e00ff */
[----:B------:R-:W-:-:S03]  /*1200*/  SEL R16, R15, R16, !P2 ;  /* 0x000000100f107207 */ /* 0x000fc60005000000 */
[----:B------:R-:W-:Y:S01]  /*1210*/  IMAD.HI.U32 R6, R12, R2, RZ ;  /* 0x000000020c067227 */ /* 0x000fe200078e00ff */
[----:B------:R-:W-:-:S04]  /*1220*/  @P0 SHF.R.U32.HI R11, RZ, R3, R13 ;  /* 0x00000003ff0b0219 */ /* 0x000fc8000001160d */
[----:B------:R-:W-:Y:S01]  /*1230*/  @P0 SHF.R.U32.HI R12, RZ, R3, R6 ;  /* 0x00000003ff0c0219 */ /* 0x000fe20000011606 */
[----:B------:R-:W-:-:S04]  /*1240*/  IMAD R11, R11, R10, RZ ;  /* 0x0000000a0b0b7224 */ /* 0x000fc800078e02ff */
[----:B------:R-:W-:Y:S01]  /*1250*/  IMAD R6, R12, R10, RZ ;  /* 0x0000000a0c067224 */ /* 0x000fe200078e02ff */
[----:B------:R-:W-:-:S04]  /*1260*/  ISETP.GE.AND P1, PT, R5, R11, PT ;  /* 0x0000000b0500720c */ /* 0x000fc80003f26270 */
[----:B------:R-:W-:Y:S01]  /*1270*/  ISETP.GE.OR P1, PT, R16, R6, P1 ;  /* 0x000000061000720c */ /* 0x000fe20000f26670 */
[----:B------:R-:W-:-:S05]  /*1280*/  IMAD.HI.U32 R6, R5, R2, RZ ;  /* 0x0000000205067227 */ /* 0x000fca00078e00ff */
[----:B------:R-:W-:-:S04]  /*1290*/  SHF.R.U32.HI R6, RZ, R3, R6 ;  /* 0x00000003ff067219 */ /* 0x000fc80000011606 */
[----:B------:R-:W-:-:S03]  /*12a0*/  SEL R6, R5, R6, !P0 ;  /* 0x0000000605067207 */ /* 0x000fc60004000000 */
[----:B------:R-:W-:Y:S01]  /*12b0*/  @!P1 IMAD.HI.U32 R7, R16, R2, RZ ;  /* 0x0000000210079227 */ /* 0x000fe200078e00ff */
[----:B------:R-:W-:-:S04]  /*12c0*/  IADD3 R2, PT, PT, -R6, RZ, RZ ;  /* 0x000000ff06027210 */ /* 0x000fc80007ffe1ff */
[----:B------:R-:W-:Y:S01]  /*12d0*/  @!P1 SHF.R.U32.HI R3, RZ, R3, R7 ;  /* 0x00000003ff039219 */ /* 0x000fe20000011607 */
[----:B------:R-:W-:Y:S01]  /*12e0*/  IMAD R2, R10, R2, R5 ;  /* 0x000000020a027224 */ /* 0x000fe200078e0205 */
[----:B------:R-:W-:Y:S02]  /*12f0*/  IADD3 R7, PT, PT, -R5, RZ, RZ ;  /* 0x000000ff05077210 */ /* 0x000fe40007ffe1ff */
[----:B------:R-:W-:-:S03]  /*1300*/  @!P1 SEL R3, R16, R3, !P0 ;  /* 0x0000000310039207 */ /* 0x000fc60004000000 */
[----:B------:R-:W-:Y:S02]  /*1310*/  IMAD R7, R4, R7, R14 ;  /* 0x0000000704077224 */ /* 0x000fe400078e020e */
[--C-:B------:R-:W-:Y:S02]  /*1320*/  @!P1 IMAD.IADD R6, R6, 0x1, -R3.reuse ;  /* 0x0000000106069824 */ /* 0x100fe400078e0a03 */
[----:B------:R-:W-:Y:S01]  /*1330*/  @!P1 IMAD R3, R2, R12, R3 ;  /* 0x0000000c02039224 */ /* 0x000fe200078e0203 */
[----:B------:R-:W-:Y:S01]  /*1340*/  IADD3 R2, PT, PT, -R16, RZ, RZ ;  /* 0x000000ff10027210 */ /* 0x000fe20007ffe1ff */
[----:B------:R-:W-:Y:S02]  /*1350*/  @!P1 IMAD R5, R6, R10, R16 ;  /* 0x0000000a06059224 */ /* 0x000fe400078e0210 */
[----:B------:R-:W-:Y:S02]  /*1360*/  @!P1 IMAD.MOV.U32 R16, RZ, RZ, R3 ;  /* 0x000000ffff109224 */ /* 0x000fe400078e0003 */
[----:B------:R-:W-:-:S02]  /*1370*/  IMAD R2, R9, R2, R15 ;  /* 0x0000000209027224 */ /* 0x000fc400078e020f */
[----:B------:R-:W-:Y:S02]  /*1380*/  IMAD R14, R5, R4, R7 ;  /* 0x00000004050e7224 */ /* 0x000fe400078e0207 */
[----:B------:R-:W-:Y:S02]  /*1390*/  IMAD R15, R16, R9, R2 ;  /* 0x00000009100f7224 */ /* 0x000fe400078e0202 */
.L_x_16:
[----:B------:R-:W1:Y:S01]  /*13a0*/  LDCU UR4, c[0x0][0xb30] ;  /* 0x00016600ff0477ac */ /* 0x000e620008000800 */
[----:B------:R-:W2:Y:S08]  /*13b0*/  S2UR UR37, SR_CgaCtaId ;  /* 0x00000000002579c3 */ /* 0x000eb00000008800 */
[----:B------:R-:W3:Y:S01]  /*13c0*/  LDC R40, c[0x0][0xb24] ;  /* 0x0002c900ff287b82 */ /* 0x000ee20000000800 */
[----:B-1----:R-:W-:-:S09]  /*13d0*/  UISETP.NE.AND UP1, UPT, UR4, 0x1, UPT ;  /* 0x000000010400788c */ /* 0x002fd2000bf25270 */
[----:B--2---:R-:W-:Y:S05]  /*13e0*/  BRA.U UP1, `(.L_x_17) ;  /* 0x0000000101407547 */ /* 0x004fea000b800000 */
[----:B------:R-:W1:Y:S08]  /*13f0*/  LDC.64 R4, c[0x0][0xb10] ;  /* 0x0002c400ff047b82 */ /* 0x000e700000000a00 */
[----:B------:R-:W2:Y:S08]  /*1400*/  LDC.64 R2, c[0x0][0xb18] ;  /* 0x0002c600ff027b82 */ /* 0x000eb00000000a00 */
[----:B------:R-:W4:Y:S08]  /*1410*/  LDC R6, c[0x0][0xb20] ;  /* 0x0002c800ff067b82 */ /* 0x000f300000000800 */
[----:B------:R-:W3:Y:S01]  /*1420*/  LDC R7, c[0x0][0xb0c] ;  /* 0x0002c300ff077b82 */ /* 0x000ee20000000800 */
[----:B-1----:R-:W-:-:S05]  /*1430*/  IMAD.HI.U32 R4, R15, R4, RZ ;  /* 0x000000040f047227 */ /* 0x002fca00078e00ff */
[----:B------:R-:W-:Y:S01]  /*1440*/  SHF.R.U32.HI R4, RZ, R5, R4 ;  /* 0x00000005ff047219 */ /* 0x000fe20000011604 */
[----:B--2---:R-:W-:Y:S01]  /*1450*/  IMAD.HI.U32 R3, R14, R3, RZ ;  /* 0x000000030e037227 */ /* 0x004fe200078e00ff */
[----:B------:R-:W-:-:S04]  /*1460*/  ISETP.NE.AND P0, PT, R2, 0x1, PT ;  /* 0x000000010200780c */ /* 0x000fc80003f05270 */
[----:B----4-:R-:W-:-:S04]  /*1470*/  SHF.R.U32.HI R3, RZ, R6, R3 ;  /* 0x00000006ff037219 */ /* 0x010fc80000011603 */
[----:B------:R-:W-:Y:S02]  /*1480*/  SEL R3, R14, R3, !P0 ;  /* 0x000000030e037207 */ /* 0x000fe40004000000 */
[----:B---3--:R-:W-:-:S04]  /*1490*/  ISETP.NE.AND P1, PT, R7, 0x1, PT ;  /* 0x000000010700780c */ /* 0x008fc80003f25270 */
[----:B------:R-:W-:-:S05]  /*14a0*/  SEL R4, R15, R4, !P1 ;  /* 0x000000040f047207 */ /* 0x000fca0004800000 */
[----:B------:R-:W-:Y:S02]  /*14b0*/  IMAD.IADD R5, R3, 0x1, -R4 ;  /* 0x0000000103057824 */ /* 0x000fe400078e0a04 */
[----:B------:R-:W-:Y:S02]  /*14c0*/  IMAD.IADD R3, R4, 0x1, -R3 ;  /* 0x0000000104037824 */ /* 0x000fe400078e0a03 */
[----:B------:R-:W-:Y:S02]  /*14d0*/  IMAD R15, R5, R7, R15 ;  /* 0x00000007050f7224 */ /* 0x000fe400078e020f */
[----:B------:R-:W-:-:S07]  /*14e0*/  IMAD R14, R3, R2, R14 ;  /* 0x00000002030e7224 */ /* 0x000fce00078e020e */
.L_x_17:
[----:B------:R-:W-:Y:S01]  /*14f0*/  BAR.SYNC.DEFER_BLOCKING 0x0 ;  /* 0x0000000000007b1d */ /* 0x000fe20000010000 */
[----:B------:R-:W-:Y:S01]  /*1500*/  UISETP.NE.AND UP1, UPT, UR8, 0x2, UPT ;  /* 0x000000020800788c */ /* 0x000fe2000bf25270 */
[----:B------:R-:W-:Y:S02]  /*1510*/  ISETP.NE.OR P5, PT, R0, 0x2, !P5 ;  /* 0x000000020000780c */ /* 0x000fe40006fa5670 */
[----:B------:R-:W-:-:S06]  /*1520*/  LOP3.LUT R2, R93, 0x1f, RZ, 0xc0, !PT ;  /* 0x0000001f5d027812 */ /* 0x000fcc00078ec0ff */
[----:B------:R-:W-:Y:S05]  /*1530*/  BRA.U UP1, `(.L_x_18) ;  /* 0x00000019010c7547 */ /* 0x000fea000b800000 */
[----:B------:R-:W1:Y:S01]  /*1540*/  LDCU UR13, c[0x0][0x38c] ;  /* 0x00007180ff0d77ac */ /* 0x000e620008000800 */
[----:B------:R-:W2:Y:S01]  /*1550*/  LDC R8, c[0x0][0x370] ;  /* 0x0000dc00ff087b82 */ /* 0x000ea20000000800 */
[----:B------:R-:W-:Y:S01]  /*1560*/  PLOP3.LUT P1, PT, PT, PT, UP2, 0x80, 0x8 ;  /* 0x000000000008781c */ /* 0x000fe20003f2f028 */
[----:B------:R-:W-:Y:S01]  /*1570*/  IMAD.MOV.U32 R17, RZ, RZ, 0x1 ;  /* 0x00000001ff117424 */ /* 0x000fe200078e00ff */
[----:B------:R-:W-:Y:S01]  /*1580*/  ISETP.EQ.OR P4, PT, R2, RZ, P5 ;  /* 0x000000ff0200720c */ /* 0x000fe20002f82670 */
[----:B------:R-:W-:Y:S01]  /*1590*/  IMAD.MOV.U32 R16, RZ, RZ, RZ ;  /* 0x000000ffff107224 */ /* 0x000fe200078e00ff */
[----:B------:R-:W-:Y:S02]  /*15a0*/  PLOP3.LUT P1, PT, P1, PT, PT, 0x8, 0x80 ;  /* 0x000000000080781c */ /* 0x000fe40000f2e170 */
[----:B------:R-:W-:Y:S01]  /*15b0*/  CS2R R12, SRZ ;  /* 0x00000000000c7805 */ /* 0x000fe2000001ff00 */
[----:B------:R-:W-:Y:S01]  /*15c0*/  IMAD.MOV.U32 R11, RZ, RZ, 0x1 ;  /* 0x00000001ff0b7424 */ /* 0x000fe200078e00ff */
[----:B------:R-:W4:Y:S01]  /*15d0*/  LDC R0, c[0x0][0x374] ;  /* 0x0000dd00ff007b82 */ /* 0x000f220000000800 */
[----:B------:R-:W2:Y:S01]  /*15e0*/  LDCU.64 UR22, c[0x0][0x348] ;  /* 0x00006900ff1677ac */ /* 0x000ea20008000a00 */
[----:B------:R-:W-:Y:S01]  /*15f0*/  UMOV UR6, URZ ;  /* 0x000000ff00067c82 */ /* 0x000fe20008000000 */
[----:B-1----:R-:W-:-:S04]  /*1600*/  UIADD3 UR5, UPT, UPT, UR13, 0x1f, URZ ;  /* 0x0000001f0d057890 */ /* 0x002fc8000fffe0ff */
[----:B------:R-:W-:-:S04]  /*1610*/  USHF.R.S32.HI UR4, URZ, 0x1f, UR5 ;  /* 0x0000001fff047899 */ /* 0x000fc80008011405 */
[----:B------:R-:W-:-:S04]  /*1620*/  ULEA.HI UR4, UR4, UR5, URZ, 0x5 ;  /* 0x0000000504047291 */ /* 0x000fc8000f8f28ff */
[----:B------:R-:W-:Y:S02]  /*1630*/  USHF.R.S32.HI UR15, URZ, 0x5, UR4 ;  /* 0x00000005ff0f7899 */ /* 0x000fe40008011404 */
[----:B------:R-:W-:Y:S02]  /*1640*/  UIADD3 UR4, UPT, UPT, UR13, -0x1, URZ ;  /* 0xffffffff0d047890 */ /* 0x000fe4000fffe0ff */
[----:B------:R-:W-:Y:S02]  /*1650*/  UISETP.LT.U32.AND UP0, UPT, UR15, 0x10, UPT ;  /* 0x000000100f00788c */ /* 0x000fe4000bf01070 */
[----:B------:R-:W-:Y:S02]  /*1660*/  UISETP.GE.U32.AND UP1, UPT, UR4, -0x3f, UPT ;  /* 0xffffffc10400788c */ /* 0x000fe4000bf26070 */
[----:B------:R-:W-:Y:S02]  /*1670*/  USEL UR14, UR15, 0x10, UP0 ;  /* 0x000000100f0e7887 */ /* 0x000fe40008000000 */
[----:B------:R-:W-:-:S02]  /*1680*/  UIADD3 UR13, UPT, UPT, UR13, 0x3e, URZ ;  /* 0x0000003e0d0d7890 */ /* 0x000fc4000fffe0ff */
[----:B------:R-:W-:Y:S02]  /*1690*/  UIADD3 UR5, UPT, UPT, UR14, -0x1, URZ ;  /* 0xffffffff0e057890 */ /* 0x000fe4000fffe0ff */
[----:B------:R-:W-:-:S03]  /*16a0*/  UIADD3 UR7, UPT, UPT, UR15, -UR14, URZ ;  /* 0x8000000e0f077290 */ /* 0x000fc6000fffe0ff */
[----:B------:R-:W-:-:S04]  /*16b0*/  @UP1 UIADD3 UR5, UPT, UPT, UR14, URZ, URZ ;  /* 0x000000ff0e051290 */ /* 0x000fc8000fffe0ff */
[----:B--2---:R-:W-:-:S12]  /*16c0*/  UIADD3 UR5, UPT, UPT, UR5, 0x1, URZ ;  /* 0x0000000105057890 */ /* 0x004fd8000fffe0ff */
.L_x_36:
[----:B------:R-:W-:Y:S01]  /*16d0*/  UISETP.NE.AND UP0, UPT, UR37, URZ, UPT ;  /* 0x000000ff2500728c */ /* 0x000fe2000bf05270 */
[----:B------:R-:W1:Y:S08]  /*16e0*/  S2UR UR37, SR_CgaCtaId ;  /* 0x00000000002579c3 */ /* 0x000e700000008800 */
[----:B------:R-:W-:Y:S05]  /*16f0*/  BRA.U UP0, `(.L_x_19) ;  /* 0x0000000100347547 */ /* 0x000fea000b800000 */
[----:B------:R-:W2:Y:S01]  /*1700*/  S2R R2, SR_CgaCtaId ;  /* 0x0000000000027919 */ /* 0x000ea20000008800 */
[----:B------:R-:W-:-:S04]  /*1710*/  MOV R3, 0x400 ;  /* 0x0000040000037802 */ /* 0x000fc80000000f00 */
[----:B--2---:R-:W-:Y:S02]  /*1720*/  LEA R2, R2, R3, 0x18 ;  /* 0x0000000302027211 */ /* 0x004fe400078ec0ff */
[----:B------:R-:W-:-:S03]  /*1730*/  SHF.L.U32 R3, R11, 0x1f, RZ ;  /* 0x0000001f0b037819 */ /* 0x000fc600000006ff */
[----:B------:R-:W-:-:S04]  /*1740*/  IMAD R2, R12, 0x8, R2 ;  /* 0x000000080c027824 */ /* 0x000fc800078e0202 */
[----:B------:R-:W2:Y:S02]  /*1750*/  SYNCS.PHASECHK.TRANS64.TRYWAIT P0, [R2+URZ+0x1b0], R3 ;  /* 0x0001b003020075a7 */ /* 0x000ea400080011ff */
[----:B--2---:R-:W-:Y:S05]  /*1760*/  @!P0 BRA `(.L_x_20) ;  /* 0x0000006400248947 */ /* 0x004fea0003800000 */
.L_x_128:
[----:B------:R-:W-:Y:S01]  /*1770*/  VIADD R12, R12, 0x1 ;  /* 0x000000010c0c7836 */ /* 0x000fe20000000000 */
[----:B------:R2:W-:Y:S04]  /*1780*/  SYNCS.ARRIVE.TRANS64.A1T0 RZ, [R2+URZ+0x1a0], RZ ;  /* 0x0001a0ff02ff79a7 */ /* 0x0005e800081000ff */
[----:B------:R-:W-:-:S04]  /*1790*/  ISETP.NE.AND P0, PT, R12, 0x2, PT ;  /* 0x000000020c00780c */ /* 0x000fc80003f05270 */
[----:B------:R-:W-:Y:S02]  /*17a0*/  SEL R12, R12, RZ, P0 ;  /* 0x000000ff0c0c7207 */ /* 0x000fe40000000000 */
[----:B--2---:R-:W-:-:S04]  /*17b0*/  SEL R2, RZ, 0x1, P0 ;  /* 0x00000001ff027807 */ /* 0x004fc80000000000 */
[----:B------:R-:W-:-:S07]  /*17c0*/  LOP3.LUT R11, R11, R2, RZ, 0x3c, !PT ;  /* 0x000000020b0b7212 */ /* 0x000fce00078e3cff */
.L_x_19:
[----:B------:R-:W-:Y:S01]  /*17d0*/  UMOV UR4, 0x400 ;  /* 0x0000040000047882 */ /* 0x000fe20000000000 */
[----:B------:R-:W-:Y:S01]  /*17e0*/  SHF.L.U32 R2, R17, 0x1f, RZ ;  /* 0x0000001f11027819 */ /* 0x000fe200000006ff */
[----:B-1----:R-:W-:Y:S01]  /*17f0*/  ULEA UR4, UR37, UR4, 0x18 ;  /* 0x0000000425047291 */ /* 0x002fe2000f8ec0ff */
[----:B------:R-:W-:Y:S01]  /*1800*/  R2UR UR35, R15 ;  /* 0x000000000f2372ca */ /* 0x000fe200000e0000 */
[----:B------:R-:W-:Y:S01]  /*1810*/  UISETP.GE.U32.AND UP0, UPT, UR13, 0x3f, UPT ;  /* 0x0000003f0d00788c */ /* 0x000fe2000bf06070 */
[----:B------:R-:W-:Y:S01]  /*1820*/  R2UR UR11, R14 ;  /* 0x000000000e0b72ca */ /* 0x000fe200000e0000 */
[----:B------:R-:W-:Y:S01]  /*1830*/  ULEA UR8, UR6, UR4, 0x3 ;  /* 0x0000000406087291 */ /* 0x000fe2000f8e18ff */
[----:B------:R-:W-:-:S08]  /*1840*/  UMOV UR24, URZ ;  /* 0x000000ff00187c82 */ /* 0x000fd00008000000 */
[----:B------:R1:W2:Y:S01]  /*1850*/  SYNCS.PHASECHK.TRANS64.TRYWAIT P0, [UR8+0x80], R2 ;  /* 0x00008002ff0075a7 */ /* 0x0002a20008001108 */
[----:B------:R-:W-:Y:S02]  /*1860*/  USHF.L.U32 UR35, UR35, 0x7, URZ ;  /* 0x0000000723237899 */ /* 0x000fe400080006ff */
[----:B------:R-:W-:Y:S01]  /*1870*/  USHF.L.U32 UR11, UR11, 0x6, URZ ;  /* 0x000000060b0b7899 */ /* 0x000fe200080006ff */
[----:B------:R-:W-:Y:S11]  /*1880*/  BRA.U !UP0, `(.L_x_21) ;  /* 0x0000000108a87547 */ /* 0x000ff6000b800000 */
[----:B------:R-:W-:Y:S01]  /*1890*/  UMOV UR16, URZ ;  /* 0x000000ff00107c82 */ /* 0x000fe20008000000 */
[----:B------:R-:W-:-:S05]  /*18a0*/  UMOV UR17, UR6 ;  /* 0x0000000600117c82 */ /* 0x000fca0008000000 */
.L_x_26:
[----:B-1----:R-:W-:Y:S01]  /*18b0*/  ULEA UR33, UR17, UR4, 0x3 ;  /* 0x0000000411217291 */ /* 0x002fe2000f8e18ff */
[----:B--2---:R-:W-:Y:S01]  /*18c0*/  @!P5 MOV R3, 0x3000 ;  /* 0x000030000003d802 */ /* 0x004fe20000000f00 */
[----:B--2---:R-:W-:Y:S10]  /*18d0*/  @P0 BRA `(.L_x_22) ;  /* 0x00000000000c0947 */ /* 0x004ff40003800000 */
[----:B------:R-:W-:-:S04]  /*18e0*/  SHF.L.U32 R4, R17, 0x1f, RZ ;  /* 0x0000001f11047819 */ /* 0x000fc800000006ff */
[----:B------:R-:W2:Y:S02]  /*18f0*/  SYNCS.PHASECHK.TRANS64.TRYWAIT P0, [UR33+0x80], R4 ;  /* 0x00008004ff0075a7 */ /* 0x000ea40008001121 */
[----:B--2---:R-:W-:Y:S05]  /*1900*/  @!P0 BRA `(.L_x_23) ;  /* 0x0000006000d08947 */ /* 0x004fea0003800000 */
.L_x_22:
[----:B------:R2:W-:Y:S01]  /*1910*/  @!P5 SYNCS.ARRIVE.TRANS64 RZ, [UR33], R3 ;  /* 0x00000003ffffd9a7 */ /* 0x0005e20008000021 */
[----:B------:R-:W-:Y:S04]  /*1920*/  BSSY.RECONVERGENT B0, `(.L_x_24) ;  /* 0x0000003000007945 */ /* 0x000fe80003800200 */
[----:B------:R-:W-:Y:S05]  /*1930*/  @P4 BRA `(.L_x_25) ;  /* 0x0000000000044947 */ /* 0x000fea0003800000 */
[----:B------:R-:W-:Y:S05]  /*1940*/  BPT.TRAP 0x1 ;  /* 0x000000040000795c */ /* 0x000fea0000300000 */
.L_x_25:
[----:B------:R-:W-:Y:S05]  /*1950*/  BSYNC.RECONVERGENT B0 ;  /* 0x0000000000007941 */ /* 0x000fea0003800200 */
.L_x_24:
[----:B------:R-:W-:Y:S02]  /*1960*/  UIADD3 UR6, UPT, UPT, UR17, 0x1, URZ ;  /* 0x0000000111067890 */ /* 0x000fe4000fffe0ff */
[----:B------:R-:W-:Y:S02]  /*1970*/  ULEA UR32, UR17, UR4, 0xd ;  /* 0x0000000411207291 */ /* 0x000fe4000f8e68ff */
[----:B------:R-:W-:Y:S02]  /*1980*/  UISETP.NE.AND UP0, UPT, UR6, 0x10, UPT ;  /* 0x000000100600788c */ /* 0x000fe4000bf05270 */
[----:B------:R-:W-:Y:S02]  /*1990*/  UIADD3 UR26, UP1, UPT, UR22, 0x80, URZ ;  /* 0x00000080161a7890 */ /* 0x000fe4000ff3e0ff */
[----:B------:R-:W-:Y:S02]  /*19a0*/  USEL UR9, URZ, 0x1, UP0 ;  /* 0x00000001ff097887 */ /* 0x000fe40008000000 */
[----:B------:R-:W-:-:S02]  /*19b0*/  USEL UR6, UR6, URZ, UP0 ;  /* 0x000000ff06067287 */ /* 0x000fc40008000000 */
[----:B------:R-:W-:Y:S02]  /*19c0*/  UIADD3 UR20, UP0, UPT, UR22, 0x180, URZ ;  /* 0x0000018016147890 */ /* 0x000fe4000ff1e0ff */
[----:B------:R-:W-:Y:S01]  /*19d0*/  ULEA UR8, UR6, UR4, 0x3 ;  /* 0x0000000406087291 */ /* 0x000fe2000f8e18ff */
[----:B------:R-:W-:Y:S01]  /*19e0*/  LOP3.LUT R17, R17, UR9, RZ, 0x3c, !PT ;  /* 0x0000000911117c12 */ /* 0x000fe2000f8e3cff */
[----:B------:R-:W-:Y:S02]  /*19f0*/  USHF.L.U32 UR34, UR16, 0x5, URZ ;  /* 0x0000000510227899 */ /* 0x000fe400080006ff */
[----:B------:R-:W-:Y:S01]  /*1a00*/  UIADD3.X UR27, UPT, UPT, URZ, UR23, URZ, UP1, !UPT ;  /* 0x00000017ff1b7290 */ /* 0x000fe20008ffe4ff */
[----:B-1----:R-:W-:Y:S01]  /*1a10*/  SHF.L.U32 R2, R17, 0x1f, RZ ;  /* 0x0000001f11027819 */ /* 0x002fe200000006ff */
[----:B------:R-:W-:Y:S02]  /*1a20*/  UIADD3 UR32, UPT, UPT, UR32, 0x6400, URZ ;  /* 0x0000640020207890 */ /* 0x000fe4000fffe0ff */
[----:B------:R-:W-:Y:S01]  /*1a30*/  UIADD3.X UR21, UPT, UPT, URZ, UR23, URZ, UP0, !UPT ;  /* 0x00000017ff157290 */ /* 0x000fe200087fe4ff */
[----:B------:R1:W1:Y:S01]  /*1a40*/  SYNCS.PHASECHK.TRANS64.TRYWAIT P0, [UR8+0x80], R2 ;  /* 0x00008002ff0075a7 */ /* 0x0002620008001108 */
[----:B------:R-:W-:Y:S01]  /*1a50*/  ULEA UR8, UR17, UR4, 0xc ;  /* 0x0000000411087291 */ /* 0x000fe2000f8e60ff */
[----:B------:R-:W-:Y:S01]  /*1a60*/  UMOV UR18, 0x0 ;  /* 0x0000000000127882 */ /* 0x000fe20000000000 */
[----:B------:R-:W-:-:S02]  /*1a70*/  UMOV UR19, 0x10000000 ;  /* 0x1000000000137882 */ /* 0x000fc40000000000 */
[----:B------:R-:W-:Y:S01]  /*1a80*/  UIADD3 UR8, UPT, UPT, UR8, 0x26400, URZ ;  /* 0x0002640008087890 */ /* 0x000fe2000fffe0ff */
[----:B------:R1:W-:Y:S01]  /*1a90*/  UTMALDG.3D [UR32], [UR26], desc[UR18] ;  /* 0x000012201a0075b4 */ /* 0x0003e20008011000 */
[----:B------:R-:W-:Y:S01]  /*1aa0*/  UMOV UR12, UR36 ;  /* 0x00000024000c7c82 */ /* 0x000fe20008000000 */
[----:B------:R-:W-:Y:S01]  /*1ab0*/  UMOV UR9, UR33 ;  /* 0x0000002100097c82 */ /* 0x000fe20008000000 */
[----:B------:R-:W-:Y:S01]  /*1ac0*/  UMOV UR10, UR34 ;  /* 0x00000022000a7c82 */ /* 0x000fe20008000000 */
[----:B------:R-:W-:Y:S01]  /*1ad0*/  UIADD3 UR16, UPT, UPT, UR16, 0x1, URZ ;  /* 0x0000000110107890 */ /* 0x000fe2000fffe0ff */
[----:B------:R-:W-:Y:S01]  /*1ae0*/  UMOV UR24, UR5 ;  /* 0x0000000500187c82 */ /* 0x000fe20008000000 */
[----:B------:R-:W-:Y:S02]  /*1af0*/  UMOV UR17, UR6 ;  /* 0x0000000600117c82 */ /* 0x000fe40008000000 */
[----:B------:R1:W-:Y:S01]  /*1b00*/  UTMALDG.3D [UR8], [UR20], desc[UR18] ;  /* 0x00001208140075b4 */ /* 0x0003e20008011000 */
[----:B------:R-:W-:-:S09]  /*1b10*/  UISETP.NE.AND UP0, UPT, UR16, UR5, UPT ;  /* 0x000000051000728c */ /* 0x000fd2000bf05270 */
[----:B------:R-:W-:Y:S05]  /*1b20*/  BRA.U UP0, `(.L_x_26) ;  /* 0xfffffffd00607547 */ /* 0x000fea000b83ffff */
.L_x_21:
[----:B-1----:R-:W-:Y:S01]  /*1b30*/  ULEA UR8, UR6, UR4, 0x3 ;  /* 0x0000000406087291 */ /* 0x002fe2000f8e18ff */
[----:B------:R-:W-:Y:S01]  /*1b40*/  SHF.L.U32 R2, R17, 0x1f, RZ ;  /* 0x0000001f11027819 */ /* 0x000fe200000006ff */
[----:B------:R-:W-:Y:S01]  /*1b50*/  @!P1 SYNCS.ARRIVE.TRANS64.A1T0 RZ, [UR4+0x138], RZ ;  /* 0x000138ffffff99a7 */ /* 0x000fe20008100004 */
[----:B------:R-:W-:-:S06]  /*1b60*/  UISETP.GT.AND UP0, UPT, UR15, UR14, UPT ;  /* 0x0000000e0f00728c */ /* 0x000fcc000bf04270 */
[----:B--2---:R1:W2:Y:S03]  /*1b70*/  SYNCS.PHASECHK.TRANS64.TRYWAIT P0, [UR8+0x80], R2 ;  /* 0x00008002ff0075a7 */ /* 0x0042a60008001108 */
[----:B------:R-:W-:Y:S05]  /*1b80*/  BRA.U !UP0, `(.L_x_27) ;  /* 0x0000000108ac7547 */ /* 0x000fea000b800000 */
[----:B------:R-:W-:Y:S01]  /*1b90*/  UIADD3 UR21, UPT, UPT, UR7, UR24, URZ ;  /* 0x0000001807157290 */ /* 0x000fe2000fffe0ff */
[----:B------:R-:W-:-:S11]  /*1ba0*/  UMOV UR25, UR6 ;  /* 0x0000000600197c82 */ /* 0x000fd60008000000 */
.L_x_32:
[----:B-1----:R-:W-:Y:S01]  /*1bb0*/  ULEA UR17, UR25, UR4, 0x3 ;  /* 0x0000000419117291 */ /* 0x002fe2000f8e18ff */
[----:B--2---:R-:W-:Y:S01]  /*1bc0*/  @!P5 MOV R3, 0x3000 ;  /* 0x000030000003d802 */ /* 0x004fe20000000f00 */
[----:B--2---:R-:W-:Y:S10]  /*1bd0*/  @P0 BRA `(.L_x_28) ;  /* 0x00000000000c0947 */ /* 0x004ff40003800000 */
[----:B------:R-:W-:-:S04]  /*1be0*/  SHF.L.U32 R4, R17, 0x1f, RZ ;  /* 0x0000001f11047819 */ /* 0x000fc800000006ff */
[----:B------:R-:W2:Y:S02]  /*1bf0*/  SYNCS.PHASECHK.TRANS64.TRYWAIT P0, [UR17+0x80], R4 ;  /* 0x00008004ff0075a7 */ /* 0x000ea40008001111 */
[----:B--2---:R-:W-:Y:S05]  /*1c00*/  @!P0 BRA `(.L_x_29) ;  /* 0x0000006000288947 */ /* 0x004fea0003800000 */
.L_x_28:
[----:B------:R2:W-:Y:S01]  /*1c10*/  @!P5 SYNCS.ARRIVE.TRANS64 RZ, [UR17], R3 ;  /* 0x00000003ffffd9a7 */ /* 0x0005e20008000011 */
[----:B------:R-:W-:Y:S04]  /*1c20*/  BSSY.RECONVERGENT B0, `(.L_x_30) ;  /* 0x0000003000007945 */ /* 0x000fe80003800200 */
[----:B------:R-:W-:Y:S05]  /*1c30*/  @P4 BRA `(.L_x_31) ;  /* 0x0000000000044947 */ /* 0x000fea0003800000 */
[----:B------:R-:W-:Y:S05]  /*1c40*/  BPT.TRAP 0x1 ;  /* 0x000000040000795c */ /* 0x000fea0000300000 */
.L_x_31:
[----:B------:R-:W-:Y:S05]  /*1c50*/  BSYNC.RECONVERGENT B0 ;  /* 0x0000000000007941 */ /* 0x000fea0003800200 */
.L_x_30:
        /* <DEDUP_REMOVED lines=10> */
[----:B------:R-:W-:Y:S01]  /*1d00*/  UIADD3 UR16, UPT, UPT, UR16, 0x6400, URZ ;  /* 0x0000640010107890 */ /* 0x000fe2000fffe0ff */
[----:B-1----:R-:W-:Y:S01]  /*1d10*/  SHF.L.U32 R2, R17, 0x1f, RZ ;  /* 0x0000001f11027819 */ /* 0x002fe200000006ff */
[----:B------:R-:W-:Y:S02]  /*1d20*/  UIADD3.X UR31, UPT, UPT, URZ, UR23, URZ, UP1, !UPT ;  /* 0x00000017ff1f7290 */ /* 0x000fe40008ffe4ff */
[----:B------:R-:W-:Y:S01]  /*1d30*/  UIADD3.X UR29, UPT, UPT, URZ, UR23, URZ, UP0, !UPT ;  /* 0x00000017ff1d7290 */ /* 0x000fe200087fe4ff */
[----:B------:R1:W1:Y:S01]  /*1d40*/  SYNCS.PHASECHK.TRANS64.TRYWAIT P0, [UR8+0x80], R2 ;  /* 0x00008002ff0075a7 */ /* 0x0002620008001108 */
[----:B------:R-:W-:Y:S01]  /*1d50*/  ULEA UR8, UR25, UR4, 0xc ;  /* 0x0000000419087291 */ /* 0x000fe2000f8e60ff */
[----:B------:R-:W-:Y:S01]  /*1d60*/  UMOV UR26, 0x0 ;  /* 0x00000000001a7882 */ /* 0x000fe20000000000 */
[----:B------:R-:W-:-:S02]  /*1d70*/  UMOV UR27, 0x10000000 ;  /* 0x10000000001b7882 */ /* 0x000fc40000000000 */
[----:B------:R-:W-:Y:S01]  /*1d80*/  UIADD3 UR8, UPT, UPT, UR8, 0x26400, URZ ;  /* 0x0002640008087890 */ /* 0x000fe2000fffe0ff */
[----:B------:R-:W-:Y:S01]  /*1d90*/  UMOV UR19, UR35 ;  /* 0x0000002300137c82 */ /* 0x000fe20008000000 */
[----:B------:R-:W-:Y:S01]  /*1da0*/  UMOV UR20, UR36 ;  /* 0x0000002400147c82 */ /* 0x000fe20008000000 */
[----:B------:R-:W-:Y:S01]  /*1db0*/  UMOV UR12, UR36 ;  /* 0x00000024000c7c82 */ /* 0x000fe20008000000 */
[----:B------:R-:W-:Y:S01]  /*1dc0*/  UMOV UR9, UR17 ;  /* 0x0000001100097c82 */ /* 0x000fe20008000000 */
[----:B------:R-:W-:Y:S01]  /*1dd0*/  UMOV UR10, UR18 ;  /* 0x00000012000a7c82 */ /* 0x000fe20008000000 */
[----:B------:R1:W-:Y:S01]  /*1de0*/  UTMALDG.3D [UR16], [UR30], desc[UR26] ;  /* 0x00001a101e0075b4 */ /* 0x0003e20008011000 */
[----:B------:R-:W-:Y:S01]  /*1df0*/  UIADD3 UR24, UPT, UPT, UR24, 0x1, URZ ;  /* 0x0000000118187890 */ /* 0x000fe2000fffe0ff */
[----:B------:R-:W-:-:S03]  /*1e00*/  UMOV UR25, UR6 ;  /* 0x0000000600197c82 */ /* 0x000fc60008000000 */
[----:B------:R-:W-:Y:S01]  /*1e10*/  UISETP.NE.AND UP0, UPT, UR24, UR21, UPT ;  /* 0x000000151800728c */ /* 0x000fe2000bf05270 */
[----:B------:R1:W-:Y:S08]  /*1e20*/  UTMALDG.3D [UR8], [UR28], desc[UR26] ;  /* 0x00001a081c0075b4 */ /* 0x0003f00008011000 */
[----:B------:R-:W-:Y:S05]  /*1e30*/  BRA.U UP0, `(.L_x_32) ;  /* 0xfffffffd005c7547 */ /* 0x000fea000b83ffff */
.L_x_27:
[C---:B-1----:R-:W-:Y:S01]  /*1e40*/  LEA R2, R16.reuse, UR4, 0x3 ;  /* 0x0000000410027c11 */ /* 0x042fe2000f8e18ff */
[----:B------:R-:W-:Y:S01]  /*1e50*/  NOP ;  /* 0x0000000000007918 */ /* 0x000fe20000000000 */
[----:B--2---:R-:W-:Y:S02]  /*1e60*/  SHF.L.U32 R3, R13, 0x1f, RZ ;  /* 0x0000001f0d037819 */ /* 0x004fe400000006ff */
[----:B------:R-:W-:Y:S02]  /*1e70*/  LEA R4, R16, UR4, 0x4 ;  /* 0x0000000410047c11 */ /* 0x000fe4000f8e20ff */
[----:B------:R-:W1:Y:S02]  /*1e80*/  SYNCS.PHASECHK.TRANS64.TRYWAIT P0, [R2+URZ+0x140], R3 ;  /* 0x00014003020075a7 */ /* 0x000e6400080011ff */
[----:B-1----:R-:W-:Y:S05]  /*1e90*/  @!P0 BRA `(.L_x_33) ;  /* 0x0000005c009c8947 */ /* 0x002fea0003800000 */
.L_x_131:
[----:B------:R-:W2:Y:S01]  /*1ea0*/  LDS.128 R4, [R4+0x1d0] ;  /* 0x0001d00004047984 */ /* 0x000ea20000000c00 */
[----:B---3--:R-:W-:Y:S01]  /*1eb0*/  ISETP.GE.AND P0, PT, R40, 0x1, PT ;  /* 0x000000012800780c */ /* 0x008fe20003f06270 */
[----:B-1----:R-:W-:Y:S01]  /*1ec0*/  VIADD R2, R2, 0x150 ;  /* 0x0000015002027836 */ /* 0x002fe20000000000 */
[----:B------:R-:W-:Y:S01]  /*1ed0*/  @!PT LDS RZ, [RZ] ;  /* 0x00000000fffff984 */ /* 0x000fe20000000800 */
[----:B------:R-:W-:Y:S01]  /*1ee0*/  @!PT LDS RZ, [RZ] ;  /* 0x00000000fffff984 */ /* 0x000fe20000000800 */
[----:B------:R-:W-:Y:S01]  /*1ef0*/  @!PT LDS RZ, [RZ] ;  /* 0x00000000fffff984 */ /* 0x000fe20000000800 */
[----:B------:R-:W-:Y:S01]  /*1f00*/  @!PT LDS RZ, [RZ] ;  /* 0x00000000fffff984 */ /* 0x000fe20000000800 */
[----:B------:R1:W-:Y:S06]  /*1f10*/  MEMBAR.ALL.CTA ;  /* 0x0000000000007992 */ /* 0x0003ec0000008000 */
[----:B-1----:R-:W1:Y:S01]  /*1f20*/  FENCE.VIEW.ASYNC.S ;  /* 0x00000000000073c6 */ /* 0x002e620000000000 */
[----:B------:R-:W-:-:S04]  /*1f30*/  PRMT R2, RZ, 0x654, R2 ;  /* 0x00000654ff027816 */ /* 0x000fc80000000002 */
[----:B-1----:R1:W-:Y:S01]  /*1f40*/  SYNCS.ARRIVE.TRANS64.RED.A1T0 RZ, [R2+URZ], RZ ;  /* 0x000000ff02ff79a7 */ /* 0x0023e200081004ff */
[----:B--2---:R-:W-:-:S13]  /*1f50*/  LOP3.LUT P2, RZ, R6, 0x1, RZ, 0xc0, !PT ;  /* 0x0000000106ff7812 */ /* 0x004fda000784c0ff */
[----:B------:R-:W-:Y:S01]  /*1f60*/  @P2 SHF.R.U32.HI R3, RZ, 0x10, R5 ;  /* 0x00000010ff032819 */ /* 0x000fe20000011605 */
[----:B------:R-:W-:Y:S01]  /*1f70*/  VOTEU.ANY UP0, P2 ;  /* 0x0000000000ff7886 */ /* 0x000fe20001000100 */
[----:B------:R-:W-:Y:S02]  /*1f80*/  @P2 MOV R10, R4 ;  /* 0x00000004000a2202 */ /* 0x000fe40000000f00 */
[----:B------:R-:W-:Y:S02]  /*1f90*/  @P2 R2UR.BROADCAST UR8, R3 ;  /* 0x00000000030822ca */ /* 0x000fe400008e0000 */
[----:B------:R-:W-:-:S11]  /*1fa0*/  @P2 LOP3.LUT R9, R5, 0xffff, RZ, 0xc0, !PT ;  /* 0x0000ffff05092812 */ /* 0x000fd600078ec0ff */
[----:B------:R-:W-:Y:S01]  /*1fb0*/  @UP0 UMOV UR36, UR8 ;  /* 0x0000000800240c82 */ /* 0x000fe20008000000 */
[----:B-1----:R-:W-:Y:S05]  /*1fc0*/  @!P0 BRA `(.L_x_34) ;  /* 0x0000000000b88947 */ /* 0x002fea0003800000 */
[----:B------:R-:W4:Y:S01]  /*1fd0*/  LDC.64 R4, c[0x0][0xb18] ;  /* 0x0002c600ff047b82 */ /* 0x000f220000000a00 */
[----:B------:R-:W-:-:S07]  /*1fe0*/  ISETP.NE.AND P3, PT, R40, 0x1, PT ;  /* 0x000000012800780c */ /* 0x000fce0003f65270 */
[----:B------:R-:W1:Y:S08]  /*1ff0*/  LDC.64 R6, c[0x0][0xb10] ;  /* 0x0002c400ff067b82 */ /* 0x000e700000000a00 */
[----:B------:R-:W2:Y:S08]  /*2000*/  LDC R14, c[0x0][0xb20] ;  /* 0x0002c800ff0e7b82 */ /* 0x000eb00000000800 */
[----:B------:R-:W3:Y:S01]  /*2010*/  LDC R15, c[0x0][0xb0c] ;  /* 0x0002c300ff0f7b82 */ /* 0x000ee20000000800 */
[----:B----4-:R-:W-:Y:S01]  /*2020*/  IMAD.HI.U32 R19, R0, R5, RZ ;  /* 0x0000000500137227 */ /* 0x010fe200078e00ff */
[----:B------:R-:W-:-:S03]  /*2030*/  ISETP.NE.AND P0, PT, R4, 0x1, PT ;  /* 0x000000010400780c */ /* 0x000fc60003f05270 */
[----:B------:R-:W-:-:S03]  /*2040*/  IMAD.HI.U32 R5, R9, R5, RZ ;  /* 0x0000000509057227 */ /* 0x000fc600078e00ff */
[----:B------:R-:W4:Y:S01]  /*2050*/  LDC.64 R2, c[0x0][0xb28] ;  /* 0x0002ca00ff027b82 */ /* 0x000f220000000a00 */
[----:B-1----:R-:W-:-:S04]  /*2060*/  IMAD.HI.U32 R20, R8, R6, RZ ;  /* 0x0000000608147227 */ /* 0x002fc800078e00ff */
[----:B------:R-:W-:Y:S01]  /*2070*/  IMAD.HI.U32 R21, R10, R6, RZ ;  /* 0x000000060a157227 */ /* 0x000fe200078e00ff */
[----:B------:R-:W-:Y:S02]  /*2080*/  SHF.R.U32.HI R20, RZ, R7, R20 ;  /* 0x00000007ff147219 */ /* 0x000fe40000011614 */
[-C--:B--2---:R-:W-:Y:S02]  /*2090*/  SHF.R.U32.HI R19, RZ, R14.reuse, R19 ;  /* 0x0000000eff137219 */ /* 0x084fe40000011613 */
[----:B------:R-:W-:Y:S02]  /*20a0*/  SHF.R.U32.HI R5, RZ, R14, R5 ;  /* 0x0000000eff057219 */ /* 0x000fe40000011605 */
[----:B------:R-:W-:Y:S02]  /*20b0*/  SEL R19, R0, R19, !P0 ;  /* 0x0000001300137207 */ /* 0x000fe40004000000 */
[----:B------:R-:W-:Y:S02]  /*20c0*/  SHF.R.U32.HI R21, RZ, R7, R21 ;  /* 0x00000007ff157219 */ /* 0x000fe40000011615 */
[----:B---3--:R-:W-:-:S02]  /*20d0*/  ISETP.NE.AND P1, PT, R15, 0x1, PT ;  /* 0x000000010f00780c */ /* 0x008fc40003f25270 */
[----:B------:R-:W-:Y:S02]  /*20e0*/  SEL R5, R9, R5, !P0 ;  /* 0x0000000509057207 */ /* 0x000fe40004000000 */
[----:B------:R-:W-:Y:S02]  /*20f0*/  SEL R20, R8, R20, !P1 ;  /* 0x0000001408147207 */ /* 0x000fe40004800000 */
[----:B------:R-:W-:Y:S01]  /*2100*/  SEL R21, R10, R21, !P1 ;  /* 0x000000150a157207 */ /* 0x000fe20004800000 */
[----:B----4-:R-:W-:-:S04]  /*2110*/  IMAD.HI.U32 R18, R19, R2, RZ ;  /* 0x0000000213127227 */ /* 0x010fc800078e00ff */
        /* <DEDUP_REMOVED lines=10> */
[----:B------:R-:W-:-:S04]  /*21c0*/  @!P0 IMAD.HI.U32 R7, R21, R2, RZ ;  /* 0x0000000215078227 */ /* 0x000fc800078e00ff */
[----:B------:R-:W-:Y:S01]  /*21d0*/  IMAD.MOV R2, RZ, RZ, -R6 ;  /* 0x000000ffff027224 */ /* 0x000fe200078e0a06 */
[----:B------:R-:W-:Y:S02]  /*21e0*/  @!P0 SHF.R.U32.HI R3, RZ, R3, R7 ;  /* 0x00000003ff038219 */ /* 0x000fe40000011607 */
[----:B------:R-:W-:Y:S01]  /*21f0*/  IADD3 R7, PT, PT, -R5, RZ, RZ ;  /* 0x000000ff05077210 */ /* 0x000fe20007ffe1ff */
[----:B------:R-:W-:Y:S01]  /*2200*/  IMAD R2, R40, R2, R5 ;  /* 0x0000000228027224 */ /* 0x000fe200078e0205 */
        /* <DEDUP_REMOVED lines=10> */
.L_x_34:
[----:B------:R-:W1:Y:S02]  /*22b0*/  LDCU UR8, c[0x0][0xb30] ;  /* 0x00016600ff0877ac */ /* 0x000e640008000800 */
[----:B-1----:R-:W-:-:S09]  /*22c0*/  UISETP.NE.AND UP0, UPT, UR8, 0x1, UPT ;  /* 0x000000010800788c */ /* 0x002fd2000bf05270 */
[----:B------:R-:W-:Y:S05]  /*22d0*/  BRA.U UP0, `(.L_x_35) ;  /* 0x0000000100407547 */ /* 0x000fea000b800000 */
[----:B------:R-:W1:Y:S08]  /*22e0*/  LDC.64 R4, c[0x0][0xb10] ;  /* 0x0002c400ff047b82 */ /* 0x000e700000000a00 */
[----:B------:R-:W2:Y:S08]  /*22f0*/  LDC.64 R2, c[0x0][0xb18] ;  /* 0x0002c600ff027b82 */ /* 0x000eb00000000a00 */
[----:B------:R-:W3:Y:S08]  /*2300*/  LDC R6, c[0x0][0xb20] ;  /* 0x0002c800ff067b82 */ /* 0x000ef00000000800 */
[----:B------:R-:W4:Y:S01]  /*2310*/  LDC R7, c[0x0][0xb0c] ;  /* 0x0002c300ff077b82 */ /* 0x000f220000000800 */
[----:B-1----:R-:W-:-:S05]  /*2320*/  IMAD.HI.U32 R4, R10, R4, RZ ;  /* 0x000000040a047227 */ /* 0x002fca00078e00ff */
[----:B------:R-:W-:Y:S01]  /*2330*/  SHF.R.U32.HI R4, RZ, R5, R4 ;  /* 0x00000005ff047219 */ /* 0x000fe20000011604 */
[----:B--2---:R-:W-:Y:S01]  /*2340*/  IMAD.HI.U32 R3, R9, R3, RZ ;  /* 0x0000000309037227 */ /* 0x004fe200078e00ff */
[----:B------:R-:W-:-:S04]  /*2350*/  ISETP.NE.AND P0, PT, R2, 0x1, PT ;  /* 0x000000010200780c */ /* 0x000fc80003f05270 */
[----:B---3--:R-:W-:-:S04]  /*2360*/  SHF.R.U32.HI R3, RZ, R6, R3 ;  /* 0x00000006ff037219 */ /* 0x008fc80000011603 */
[----:B------:R-:W-:Y:S02]  /*2370*/  SEL R3, R9, R3, !P0 ;  /* 0x0000000309037207 */ /* 0x000fe40004000000 */
[----:B----4-:R-:W-:-:S04]  /*2380*/  ISETP.NE.AND P1, PT, R7, 0x1, PT ;  /* 0x000000010700780c */ /* 0x010fc80003f25270 */
[----:B------:R-:W-:-:S05]  /*2390*/  SEL R4, R10, R4, !P1 ;  /* 0x000000040a047207 */ /* 0x000fca0004800000 */
[----:B------:R-:W-:Y:S02]  /*23a0*/  IMAD.IADD R5, R3, 0x1, -R4 ;  /* 0x0000000103057824 */ /* 0x000fe400078e0a04 */
[----:B------:R-:W-:Y:S02]  /*23b0*/  IMAD.IADD R3, R4, 0x1, -R3 ;  /* 0x0000000104037824 */ /* 0x000fe400078e0a03 */
[----:B------:R-:W-:Y:S02]  /*23c0*/  IMAD R10, R5, R7, R10 ;  /* 0x00000007050a7224 */ /* 0x000fe400078e020a */
[----:B------:R-:W-:-:S07]  /*23d0*/  IMAD R9, R3, R2, R9 ;  /* 0x0000000203097224 */ /* 0x000fce00078e0209 */
.L_x_35:
[----:B------:R-:W-:Y:S01]  /*23e0*/  VIADD R16, R16, 0x1 ;  /* 0x0000000110107836 */ /* 0x000fe20000000000 */
[----:B------:R-:W-:Y:S01]  /*23f0*/  PLOP3.LUT P1, PT, PT, PT, PT, 0x80, 0x8 ;  /* 0x000000000008781c */ /* 0x000fe20003f2f070 */
[----:B------:R-:W-:Y:S02]  /*2400*/  IMAD.IADD R15, R10, 0x1, R87 ;  /* 0x000000010a0f7824 */ /* 0x000fe400078e0257 */
[----:B------:R-:W-:Y:S01]  /*2410*/  IMAD.IADD R14, R9, 0x1, R86 ;  /* 0x00000001090e7824 */ /* 0x000fe200078e0256 */
[----:B------:R-:W-:-:S04]  /*2420*/  ISETP.NE.AND P0, PT, R16, 0x2, PT ;  /* 0x000000021000780c */ /* 0x000fc80003f05270 */
[----:B------:R-:W-:Y:S02]  /*2430*/  SEL R2, RZ, 0x1, P0 ;  /* 0x00000001ff027807 */ /* 0x000fe40000000000 */
[----:B------:R-:W-:Y:S02]  /*2440*/  SEL R16, R16, RZ, P0 ;  /* 0x000000ff10107207 */ /* 0x000fe40000000000 */
[----:B------:R-:W-:Y:S01]  /*2450*/  LOP3.LUT R13, R13, R2, RZ, 0x3c, !PT ;  /* 0x000000020d0d7212 */ /* 0x000fe200078e3cff */
[----:B------:R-:W-:Y:S06]  /*2460*/  @P2 BRA `(.L_x_36) ;  /* 0xfffffff000982947 */ /* 0x000fec000383ffff */
[----:B------:R-:W-:Y:S01]  /*2470*/  UIADD3 UR4, UPT, UPT, UR4, 0x80, URZ ;  /* 0x0000008004047890 */ /* 0x000fe2000fffe0ff */
[----:B------:R-:W-:-:S03]  /*2480*/  SHF.L.U32 R2, R17, 0x1f, RZ ;  /* 0x0000001f11027819 */ /* 0x000fc600000006ff */
[----:B------:R-:W-:-:S09]  /*2490*/  ULEA UR5, UR6, UR4, 0x3 ;  /* 0x0000000406057291 */ /* 0x000fd2000f8e18ff */
[----:B------:R-:W1:Y:S02]  /*24a0*/  SYNCS.PHASECHK.TRANS64.TRYWAIT P0, [UR5], R2 ;  /* 0x00000002ff0075a7 */ /* 0x000e640008001105 */
[----:B-1----:R-:W-:Y:S05]  /*24b0*/  @!P0 BRA `(.L_x_37) ;  /* 0x0000005800288947 */ /* 0x002fea0003800000 */
.L_x_133:
[----:B------:R-:W-:-:S04]  /*24c0*/  UIADD3 UR6, UPT, UPT, UR6, 0x1, URZ ;  /* 0x0000000106067890 */ /* 0x000fc8000fffe0ff */
[----:B------:R-:W-:-:S04]  /*24d0*/  UISETP.NE.AND UP0, UPT, UR6, 0x10, UPT ;  /* 0x000000100600788c */ /* 0x000fc8000bf05270 */
[----:B------:R-:W-:Y:S02]  /*24e0*/  USEL UR7, URZ, 0x1, UP0 ;  /* 0x00000001ff077887 */ /* 0x000fe40008000000 */
[----:B------:R-:W-:-:S04]  /*24f0*/  USEL UR6, UR6, URZ, UP0 ;  /* 0x000000ff06067287 */ /* 0x000fc80008000000 */
[----:B------:R-:W-:Y:S01]  /*2500*/  ULEA UR5, UR6, UR4, 0x3 ;  /* 0x0000000406057291 */ /* 0x000fe2000f8e18ff */
[----:B-1----:R-:W-:-:S04]  /*2510*/  LOP3.LUT R2, R17, UR7, RZ, 0x3c, !PT ;  /* 0x0000000711027c12 */ /* 0x002fc8000f8e3cff */
[----:B------:R-:W-:-:S04]  /*2520*/  SHF.L.U32 R3, R2, 0x1f, RZ ;  /* 0x0000001f02037819 */ /* 0x000fc800000006ff */
[----:B------:R-:W1:Y:S02]  /*2530*/  SYNCS.PHASECHK.TRANS64.TRYWAIT P0, [UR5], R3 ;  /* 0x00000003ff0075a7 */ /* 0x000e640008001105 */
[----:B-1----:R-:W-:Y:S05]  /*2540*/  @!P0 BRA `(.L_x_38) ;  /* 0x00000058001c8947 */ /* 0x002fea0003800000 */
.L_x_135:
[----:B------:R-:W-:-:S04]  /*2550*/  UIADD3 UR6, UPT, UPT, UR6, 0x1, URZ ;  /* 0x0000000106067890 */ /* 0x000fc8000fffe0ff */
[----:B------:R-:W-:-:S04]  /*2560*/  UISETP.NE.AND UP0, UPT, UR6, 0x10, UPT ;  /* 0x000000100600788c */ /* 0x000fc8000bf05270 */
[----:B------:R-:W-:Y:S02]  /*2570*/  USEL UR7, URZ, 0x1, UP0 ;  /* 0x00000001ff077887 */ /* 0x000fe40008000000 */
[----:B------:R-:W-:-:S04]  /*2580*/  USEL UR6, UR6, URZ, UP0 ;  /* 0x000000ff06067287 */ /* 0x000fc80008000000 */
[----:B------:R-:W-:Y:S01]  /*2590*/  ULEA UR5, UR6, UR4, 0x3 ;  /* 0x0000000406057291 */ /* 0x000fe2000f8e18ff */
[----:B------:R-:W-:-:S04]  /*25a0*/  LOP3.LUT R2, R2, UR7, RZ, 0x3c, !PT ;  /* 0x0000000702027c12 */ /* 0x000fc8000f8e3cff */
[----:B-1----:R-:W-:-:S04]  /*25b0*/  SHF.L.U32 R3, R2, 0x1f, RZ ;  /* 0x0000001f02037819 */ /* 0x002fc800000006ff */
[----:B------:R-:W1:Y:S02]  /*25c0*/  SYNCS.PHASECHK.TRANS64.TRYWAIT P0, [UR5], R3 ;  /* 0x00000003ff0075a7 */ /* 0x000e640008001105 */
[----:B-1----:R-:W-:Y:S05]  /*25d0*/  @!P0 BRA `(.L_x_39) ;  /* 0x0000005800108947 */ /* 0x002fea0003800000 */
.L_x_137:
        /* <DEDUP_REMOVED lines=9> */
.L_x_139:
        /* <DEDUP_REMOVED lines=9> */
.L_x_141:
        /* <DEDUP_REMOVED lines=9> */
.L_x_143:
        /* <DEDUP_REMOVED lines=9> */
.L_x_145:
        /* <DEDUP_REMOVED lines=9> */
.L_x_147:
        /* <DEDUP_REMOVED lines=9> */
.L_x_149:
        /* <DEDUP_REMOVED lines=9> */
.L_x_151:
        /* <DEDUP_REMOVED lines=9> */
.L_x_153:
        /* <DEDUP_REMOVED lines=9> */
.L_x_155:
        /* <DEDUP_REMOVED lines=9> */
.L_x_157:
        /* <DEDUP_REMOVED lines=9> */
.L_x_159:
        /* <DEDUP_REMOVED lines=9> */
.L_x_161:
[----:B------:R-:W-:-:S04]  /*2ca0*/  UIADD3 UR6, UPT, UPT, UR6, 0x1, URZ ;  /* 0x0000000106067890 */ /* 0x000fc8000fffe0ff */
[----:B------:R-:W-:-:S04]  /*2cb0*/  UISETP.NE.AND UP0, UPT, UR6, 0x10, UPT ;  /* 0x000000100600788c */ /* 0x000fc8000bf05270 */
[----:B------:R-:W-:Y:S02]  /*2cc0*/  USEL UR5, URZ, 0x1, UP0 ;  /* 0x00000001ff057887 */ /* 0x000fe40008000000 */
[----:B------:R-:W-:-:S04]  /*2cd0*/  USEL UR6, UR6, URZ, UP0 ;  /* 0x000000ff06067287 */ /* 0x000fc80008000000 */
[----:B------:R-:W-:Y:S01]  /*2ce0*/  ULEA UR6, UR6, UR4, 0x3 ;  /* 0x0000000406067291 */ /* 0x000fe2000f8e18ff */
[----:B------:R-:W-:-:S04]  /*2cf0*/  LOP3.LUT R2, R2, UR5, RZ, 0x3c, !PT ;  /* 0x0000000502027c12 */ /* 0x000fc8000f8e3cff */
[----:B------:R-:W-:Y:S01]  /*2d00*/  SHF.L.U32 R2, R2, 0x1f, RZ ;  /* 0x0000001f02027819 */ /* 0x000fe200000006ff */
[----:B-1--4-:R-:W-:-:S07]  /*2d10*/  IMAD.U32 R0, RZ, RZ, UR6 ;  /* 0x00000006ff007e24 */ /* 0x012fce000f8e00ff */
.L_x_52:
[----:B-1----:R1:W2:Y:S02]  /*2d20*/  SYNCS.PHASECHK.TRANS64.TRYWAIT P0, [R0+URZ], R2 ;  /* 0x00000002000075a7 */ /* 0x0022a400080011ff */
[----:B--2---:R-:W-:Y:S05]  /*2d30*/  @!P0 NANOSLEEP.SYNCS 0x989680 ;  /* 0x009896800000895d */ /* 0x004fea0003900000 */
[----:B------:R-:W2:Y:S02]  /*2d40*/  @!P0 SYNCS.PHASECHK.TRANS64 P0, [R0+URZ], R2 ;  /* 0x00000002000085a7 */ /* 0x000ea400080010ff */
[----:B--2---:R-:W-:Y:S05]  /*2d50*/  @P0 EXIT ;  /* 0x000000000000094d */ /* 0x004fea0003800000 */
[----:B------:R-:W-:Y:S05]  /*2d60*/  BRA `(.L_x_52) ;  /* 0xfffffffc00ec7947 */ /* 0x000fea000383ffff */
.L_x_18:
[----:B------:R-:W-:-:S04]  /*2d70*/  UISETP.NE.AND UP1, UPT, UR37, URZ, UPT ;  /* 0x000000ff2500728c */ /* 0x000fc8000bf25270 */
[----:B------:R-:W-:-:S09]  /*2d80*/  UISETP.NE.OR UP1, UPT, UR8, 0x1, UP1 ;  /* 0x000000010800788c */ /* 0x000fd20008f25670 */
[----:B------:R-:W-:Y:S05]  /*2d90*/  BRA.U UP1, `(.L_x_53) ;  /* 0x0000000501487547 */ /* 0x000fea000b800000 */
[----:B------:R-:W-:Y:S01]  /*2da0*/  ISETP.NE.AND P2, PT, R2, RZ, PT ;  /* 0x000000ff0200720c */ /* 0x000fe20003f45270 */
[----:B------:R-:W-:Y:S01]  /*2db0*/  IMAD.MOV.U32 R12, RZ, RZ, 0x1 ;  /* 0x00000001ff0c7424 */ /* 0x000fe200078e00ff */
[----:B------:R-:W-:Y:S02]  /*2dc0*/  CS2R R10, SRZ ;  /* 0x00000000000a7805 */ /* 0x000fe4000001ff00 */
[----:B------:R-:W-:Y:S01]  /*2dd0*/  CS2R R8, SRZ ;  /* 0x0000000000087805 */ /* 0x000fe2000001ff00 */
[----:B------:R-:W-:Y:S01]  /*2de0*/  UMOV UR4, 0x400 ;  /* 0x0000040000047882 */ /* 0x000fe20000000000 */
[----:B------:R-:W-:Y:S01]  /*2df0*/  UMOV UR6, URZ ;  /* 0x000000ff00067c82 */ /* 0x000fe20008000000 */
[----:B------:R-:W-:-:S12]  /*2e00*/  ULEA UR37, UR37, UR4, 0x18 ;  /* 0x0000000425257291 */ /* 0x000fd8000f8ec0ff */
.L_x_57:
[----:B------:R-:W-:Y:S02]  /*2e10*/  LEA R0, R8, UR37, 0x3 ;  /* 0x0000002508007c11 */ /* 0x000fe4000f8e18ff */
[----:B------:R-:W-:-:S03]  /*2e20*/  SHF.L.U32 R4, R9, 0x1f, RZ ;  /* 0x0000001f09047819 */ /* 0x000fc600000006ff */
[----:B------:R-:W-:Y:S01]  /*2e30*/  VIADD R5, R0, 0x1b0 ;  /* 0x000001b000057836 */ /* 0x000fe20000000000 */
[----:B------:R-:W1:Y:S02]  /*2e40*/  SYNCS.PHASECHK.TRANS64.TRYWAIT P0, [R0+URZ+0x1a0], R4 ;  /* 0x0001a004000075a7 */ /* 0x000e6400080011ff */
[----:B-1----:R-:W-:Y:S05]  /*2e50*/  @!P0 BRA `(.L_x_54) ;  /* 0x0000005400288947 */ /* 0x002fea0003800000 */
.L_x_162:
[----:B------:R-:W-:Y:S01]  /*2e60*/  ULEA UR5, UR6, UR37, 0x3 ;  /* 0x0000002506057291 */ /* 0x000fe2000f8e18ff */
[----:B-1----:R-:W-:Y:S01]  /*2e70*/  PRMT R0, RZ, 0x654, R5 ;  /* 0x00000654ff007816 */ /* 0x002fe20000000005 */
[----:B------:R-:W-:Y:S01]  /*2e80*/  @!P2 IMAD.MOV.U32 R4, RZ, RZ, 0x10 ;  /* 0x00000010ff04a424 */ /* 0x000fe200078e00ff */
[----:B------:R-:W-:Y:S01]  /*2e90*/  SHF.L.U32 R5, R12, 0x1f, RZ ;  /* 0x0000001f0c057819 */ /* 0x000fe200000006ff */
[----:B------:R-:W-:Y:S01]  /*2ea0*/  UIADD3 UR4, UPT, UPT, UR5, 0x140, URZ ;  /* 0x0000014005047890 */ /* 0x000fe2000fffe0ff */
[----:B------:R1:W-:Y:S05]  /*2eb0*/  SYNCS.ARRIVE.TRANS64.RED.A1T0 RZ, [R0+URZ], RZ ;  /* 0x000000ff00ff79a7 */ /* 0x0003ea00081004ff */
[----:B------:R-:W-:Y:S01]  /*2ec0*/  IMAD.U32 R6, RZ, RZ, UR4 ;  /* 0x00000004ff067e24 */ /* 0x000fe2000f8e00ff */
[----:B------:R-:W2:Y:S04]  /*2ed0*/  SYNCS.PHASECHK.TRANS64.TRYWAIT P0, [UR5+0x150], R5 ;  /* 0x00015005ff0075a7 */ /* 0x000ea80008001105 */
[----:B------:R-:W-:Y:S01]  /*2ee0*/  PRMT R6, R2, 0x654, R6 ;  /* 0x0000065402067816 */ /* 0x000fe20000000006 */
[----:B-12---:R-:W-:Y:S06]  /*2ef0*/  @!P0 BRA `(.L_x_55) ;  /* 0x0000005400148947 */ /* 0x006fec0003800000 */
.L_x_164:
[----:B------:R-:W-:Y:S01]  /*2f00*/  ULEA UR4, UR6, UR37, 0x4 ;  /* 0x0000002506047291 */ /* 0x000fe2000f8e20ff */
[----:B------:R-:W-:Y:S01]  /*2f10*/  SEL R3, R6, R3, !P2 ;  /* 0x0000000306037207 */ /* 0x000fe20005000000 */
[----:B------:R-:W-:Y:S01]  /*2f20*/  UIADD3 UR5, UPT, UPT, UR5, 0x140, URZ ;  /* 0x0000014005057890 */ /* 0x000fe2000fffe0ff */
[----:B-1----:R-:W-:Y:S01]  /*2f30*/  LEA R0, R11, UR37, 0x3 ;  /* 0x000000250b007c11 */ /* 0x002fe2000f8e18ff */
[----:B------:R-:W-:Y:S01]  /*2f40*/  UIADD3 UR4, UPT, UPT, UR4, 0x1d0, URZ ;  /* 0x000001d004047890 */ /* 0x000fe2000fffe0ff */
[----:B------:R1:W-:Y:S01]  /*2f50*/  @!P2 SYNCS.ARRIVE.TRANS64.RED RZ, [R3+URZ], R4 ;  /* 0x0000000403ffa9a7 */ /* 0x0003e200080004ff */
[----:B------:R-:W-:Y:S01]  /*2f60*/  UIADD3 UR6, UPT, UPT, UR6, 0x1, URZ ;  /* 0x0000000106067890 */ /* 0x000fe2000fffe0ff */
[----:B------:R-:W-:-:S03]  /*2f70*/  VIADD R8, R8, 0x1 ;  /* 0x0000000108087836 */ /* 0x000fc60000000000 */
[----:B------:R-:W-:Y:S02]  /*2f80*/  UISETP.NE.AND UP0, UPT, UR6, 0x2, UPT ;  /* 0x000000020600788c */ /* 0x000fe4000bf05270 */
[----:B------:R-:W-:Y:S01]  /*2f90*/  ISETP.NE.AND P0, PT, R8, 0x2, PT ;  /* 0x000000020800780c */ /* 0x000fe20003f05270 */
[----:B------:R-:W-:Y:S06]  /*2fa0*/  UGETNEXTWORKID.BROADCAST [UR4], [UR5] ;  /* 0x00000000040073ca */ /* 0x000fec0008000100 */
[----:B------:R-:W-:Y:S02]  /*2fb0*/  USEL UR4, URZ, 0x1, UP0 ;  /* 0x00000001ff047887 */ /* 0x000fe40008000000 */
[----:B------:R-:W-:-:S04]  /*2fc0*/  USEL UR6, UR6, URZ, UP0 ;  /* 0x000000ff06067287 */ /* 0x000fc80008000000 */
[----:B------:R-:W-:Y:S02]  /*2fd0*/  LOP3.LUT R12, R12, UR4, RZ, 0x3c, !PT ;  /* 0x000000040c0c7c12 */ /* 0x000fe4000f8e3cff */
[----:B-1----:R-:W-:-:S04]  /*2fe0*/  SHF.L.U32 R4, R10, 0x1f, RZ ;  /* 0x0000001f0a047819 */ /* 0x002fc800000006ff */
[----:B------:R-:W1:Y:S02]  /*2ff0*/  SYNCS.PHASECHK.TRANS64.TRYWAIT P1, [R0+URZ+0x140], R4 ;  /* 0x00014004000075a7 */ /* 0x000e6400080211ff */
[----:B-1----:R-:W-:Y:S05]  /*3000*/  @!P1 BRA `(.L_x_56) ;  /* 0x0000005000e89947 */ /* 0x002fea0003800000 */
.L_x_165:
[C---:B-1----:R-:W-:Y:S01]  /*3010*/  LEA R4, R11.reuse, UR37, 0x4 ;  /* 0x000000250b047c11 */ /* 0x042fe2000f8e20ff */
[----:B------:R-:W-:Y:S01]  /*3020*/  VIADD R0, R0, 0x150 ;  /* 0x0000015000007836 */ /* 0x000fe20000000000 */
[----:B------:R-:W-:Y:S01]  /*3030*/  SEL R8, R8, RZ, P0 ;  /* 0x000000ff08087207 */ /* 0x000fe20000000000 */
[----:B------:R-:W-:-:S03]  /*3040*/  VIADD R11, R11, 0x1 ;  /* 0x000000010b0b7836 */ /* 0x000fc60000000000 */
[----:B------:R-:W1:Y:S01]  /*3050*/  LDS.128 R4, [R4+0x1d0] ;  /* 0x0001d00004047984 */ /* 0x000e620000000c00 */
[----:B------:R-:W-:Y:S02]  /*3060*/  PRMT R0, RZ, 0x654, R0 ;  /* 0x00000654ff007816 */ /* 0x000fe40000000000 */
[C---:B------:R-:W-:Y:S01]  /*3070*/  ISETP.NE.AND P1, PT, R11.reuse, 0x2, PT ;  /* 0x000000020b00780c */ /* 0x040fe20003f25270 */
[----:B------:R-:W-:Y:S01]  /*3080*/  @!PT LDS RZ, [RZ] ;  /* 0x00000000fffff984 */ /* 0x000fe20000000800 */
[----:B------:R-:W-:Y:S01]  /*3090*/  @!PT LDS RZ, [RZ] ;  /* 0x00000000fffff984 */ /* 0x000fe20000000800 */
[----:B------:R-:W-:Y:S01]  /*30a0*/  @!PT LDS RZ, [RZ] ;  /* 0x00000000fffff984 */ /* 0x000fe20000000800 */
[----:B------:R-:W-:Y:S01]  /*30b0*/  @!PT LDS RZ, [RZ] ;  /* 0x00000000fffff984 */ /* 0x000fe20000000800 */
[----:B------:R2:W-:Y:S06]  /*30c0*/  MEMBAR.ALL.CTA ;  /* 0x0000000000007992 */ /* 0x0005ec0000008000 */
[----:B--2---:R-:W2:Y:S01]  /*30d0*/  FENCE.VIEW.ASYNC.S ;  /* 0x00000000000073c6 */ /* 0x004ea20000000000 */
[----:B------:R-:W-:Y:S01]  /*30e0*/  SEL R11, R11, RZ, P1 ;  /* 0x000000ff0b0b7207 */ /* 0x000fe20000800000 */
[----:B--2---:R2:W-:Y:S01]  /*30f0*/  SYNCS.ARRIVE.TRANS64.RED.A1T0 RZ, [R0+URZ], RZ ;  /* 0x000000ff00ff79a7 */ /* 0x0045e200081004ff */
[----:B-1----:R-:W-:-:S02]  /*3100*/  LOP3.LUT P3, RZ, R6, 0x1, RZ, 0xc0, !PT ;  /* 0x0000000106ff7812 */ /* 0x002fc4000786c0ff */
[----:B------:R-:W-:-:S04]  /*3110*/  SEL R4, RZ, 0x1, P1 ;  /* 0x00000001ff047807 */ /* 0x000fc80000800000 */
[----:B------:R-:W-:Y:S02]  /*3120*/  LOP3.LUT R10, R10, R4, RZ, 0x3c, !PT ;  /* 0x000000040a0a7212 */ /* 0x000fe400078e3cff */
[----:B--2---:R-:W-:-:S04]  /*3130*/  SEL R0, RZ, 0x1, P0 ;  /* 0x00000001ff007807 */ /* 0x004fc80000000000 */
[----:B------:R-:W-:Y:S01]  /*3140*/  LOP3.LUT R9, R9, R0, RZ, 0x3c, !PT ;  /* 0x0000000009097212 */ /* 0x000fe200078e3cff */
[----:B------:R-:W-:Y:S06]  /*3150*/  @P3 BRA `(.L_x_57) ;  /* 0xfffffffc002c3947 */ /* 0x000fec000383ffff */
[----:B------:R-:W-:Y:S01]  /*3160*/  ULEA UR5, UR6, UR37, 0x3 ;  /* 0x0000002506057291 */ /* 0x000fe2000f8e18ff */
[----:B------:R-:W-:-:S08]  /*3170*/  SHF.L.U32 R2, R12, 0x1f, RZ ;  /* 0x0000001f0c027819 */ /* 0x000fd000000006ff */
[----:B------:R-:W1:Y:S02]  /*3180*/  SYNCS.PHASECHK.TRANS64 P0, [UR5+0x150], R2 ;  /* 0x00015002ff0075a7 */ /* 0x000e640008001005 */
[----:B-1----:R-:W-:Y:S05]  /*3190*/  @P0 BRA `(.L_x_58) ;  /* 0x0000000000080947 */ /* 0x002fea0003800000 */
[----:B------:R-:W1:Y:S02]  /*31a0*/  SYNCS.PHASECHK.TRANS64.TRYWAIT P0, [UR5+0x150], R2 ;  /* 0x00015002ff0075a7 */ /* 0x000e640008001105 */
[----:B-1----:R-:W-:Y:S05]  /*31b0*/  @!P0 BRA `(.L_x_59) ;  /* 0x0000005000908947 */ /* 0x002fea0003800000 */
.L_x_58:
[----:B------:R-:W-:-:S04]  /*31c0*/  UIADD3 UR4, UPT, UPT, UR6, 0x1, URZ ;  /* 0x0000000106047890 */ /* 0x000fc8000fffe0ff */
[----:B------:R-:W-:-:S04]  /*31d0*/  UISETP.NE.AND UP0, UPT, UR4, 0x2, UPT ;  /* 0x000000020400788c */ /* 0x000fc8000bf05270 */
[----:B------:R-:W-:Y:S02]  /*31e0*/  USEL UR7, URZ, 0x1, UP0 ;  /* 0x00000001ff077887 */ /* 0x000fe40008000000 */
[----:B------:R-:W-:-:S04]  /*31f0*/  USEL UR4, UR4, URZ, UP0 ;  /* 0x000000ff04047287 */ /* 0x000fc80008000000 */
[----:B------:R-:W-:Y:S01]  /*3200*/  ULEA UR4, UR4, UR37, 0x3 ;  /* 0x0000002504047291 */ /* 0x000fe2000f8e18ff */
[----:B-1----:R-:W-:-:S04]  /*3210*/  LOP3.LUT R2, R12, UR7, RZ, 0x3c, !PT ;  /* 0x000000070c027c12 */ /* 0x002fc8000f8e3cff */
[----:B------:R-:W-:-:S04]  /*3220*/  SHF.L.U32 R0, R2, 0x1f, RZ ;  /* 0x0000001f02007819 */ /* 0x000fc800000006ff */
[----:B------:R-:W1:Y:S02]  /*3230*/  SYNCS.PHASECHK.TRANS64 P0, [UR4+0x150], R0 ;  /* 0x00015000ff0075a7 */ /* 0x000e640008001004 */
[----:B-1----:R-:W-:Y:S05]  /*3240*/  @P0 EXIT ;  /* 0x000000000000094d */ /* 0x002fea0003800000 */
[----:B------:R-:W-:Y:S02]  /*3250*/  SHF.L.U32 R2, R2, 0x1f, RZ ;  /* 0x0000001f02027819 */ /* 0x000fe400000006ff */
[----:B------:R-:W-:-:S07]  /*3260*/  MOV R0, UR4 ;  /* 0x0000000400007c02 */ /* 0x000fce0008000f00 */
.L_x_60:
[----:B-1----:R1:W2:Y:S02]  /*3270*/  SYNCS.PHASECHK.TRANS64.TRYWAIT P0, [R0+URZ+0x150], R2 ;  /* 0x00015002000075a7 */ /* 0x0022a400080011ff */
[----:B--2---:R-:W-:Y:S05]  /*3280*/  @!P0 NANOSLEEP.SYNCS 0x989680 ;  /* 0x009896800000895d */ /* 0x004fea0003900000 */
[----:B------:R-:W2:Y:S02]  /*3290*/  @!P0 SYNCS.PHASECHK.TRANS64 P0, [R0+URZ+0x150], R2 ;  /* 0x00015002000085a7 */ /* 0x000ea400080010ff */
[----:B--2---:R-:W-:Y:S05]  /*32a0*/  @P0 EXIT ;  /* 0x000000000000094d */ /* 0x004fea0003800000 */
[----:B------:R-:W-:Y:S05]  /*32b0*/  BRA `(.L_x_60) ;  /* 0xfffffffc00ec7947 */ /* 0x000fea000383ffff */
.L_x_53:
[----:B------:R-:W-:-:S09]  /*32c0*/  UISETP.NE.AND UP1, UPT, UR8, URZ, UPT ;  /* 0x000000ff0800728c */ /* 0x000fd2000bf25270 */
[----:B------:R-:W-:Y:S05]  /*32d0*/  BRA.U UP1, `(.L_x_61) ;  /* 0x0000000d017c7547 */ /* 0x000fea000b800000 */
[----:B------:R-:W-:Y:S01]  /*32e0*/  UMOV UR4, 0x40 ;  /* 0x0000004000047882 */ /* 0x000fe20000000000 */
[----:B------:R-:W-:Y:S01]  /*32f0*/  NOP ;  /* 0x0000000000007918 */ /* 0x000fe20000000000 */
[----:B------:R-:W-:Y:S01]  /*3300*/  ULEA UR4, UR37, UR4, 0x18 ;  /* 0x0000000425047291 */ /* 0x000fe2000f8ec0ff */
[----:B------:R-:W-:Y:S02]  /*3310*/  UMOV UR5, 0x400 ;  /* 0x0000040000057882 */ /* 0x000fe40000000000 */
[----:B------:R-:W-:-:S06]  /*3320*/  ULEA UR37, UR37, UR5, 0x18 ;  /* 0x0000000525257291 */ /* 0x000fcc000f8ec0ff */
[----:B------:R-:W1:Y:S02]  /*3330*/  LDS.U8 R0, [UR4+0x1c] ;  /* 0x00001c04ff007984 */ /* 0x000e640008000000 */
[----:B-1----:R-:W-:-:S13]  /*3340*/  ISETP.NE.AND P0, PT, R0, RZ, PT ;  /* 0x000000ff0000720c */ /* 0x002fda0003f05270 */
[----:B------:R-:W-:Y:S05]  /*3350*/  @P0 BRA `(.L_x_62) ;  /* 0x0000000000580947 */ /* 0x000fea0003800000 */
[----:B------:R-:W-:-:S13]  /*3360*/  ELECT P0, URZ, PT ;  /* 0x0000000000ff782f */ /* 0x000fda0003800000 */
[----:B------:R-:W-:Y:S05]  /*3370*/  @!P0 BRA `(.L_x_63) ;  /* 0x0000000000608947 */ /* 0x000fea0003800000 */
[----:B------:R-:W-:Y:S01]  /*3380*/  UMOV UR5, 0x10 ;  /* 0x0000001000057882 */ /* 0x000fe20000000000 */
[----:B------:R-:W-:Y:S01]  /*3390*/  HFMA2 R0, -RZ, RZ, 0, 5.9604644775390625e-08 ;  /* 0x00000001ff007431 */ /* 0x000fe200000001ff */
[----:B------:R-:W-:-:S03]  /*33a0*/  MOV R2, 0xffff ;  /* 0x0000ffff00027802 */ /* 0x000fc60000000f00 */
[----:B------:R-:W-:Y:S04]  /*33b0*/  DEPBAR.LE SB1, 0x36 ;  /* 0x00009d800000791a */ /* 0x000fe80000000000 */
[----:B------:R-:W1:Y:S02]  /*33c0*/  UTCATOMSWS.FIND_AND_SET.ALIGN UP0, UR5, UR5 ;  /* 0x00000005000575e3 */ /* 0x000e640008000800 */
[----:B-1----:R-:W-:Y:S01]  /*33d0*/  MOV R3, UR5 ;  /* 0x0000000500037c02 */ /* 0x002fe20008000f00 */
[----:B------:R-:W-:Y:S06]  /*33e0*/  BRA.U UP0, `(.L_x_64) ;  /* 0x0000000100187547 */ /* 0x000fec000b800000 */
.L_x_65:
[----:B------:R-:W-:Y:S05]  /*33f0*/  NANOSLEEP 0x64 ;  /* 0x000000640000795d */ /* 0x000fea0003800000 */
[----:B------:R-:W-:-:S05]  /*3400*/  UMOV UR5, 0x10 ;  /* 0x0000001000057882 */ /* 0x000fca0000000000 */
[----:B------:R-:W-:Y:S04]  /*3410*/  DEPBAR.LE SB1, 0x36 ;  /* 0x00009d800000791a */ /* 0x000fe80000000000 */
[----:B------:R-:W1:Y:S02]  /*3420*/  UTCATOMSWS.FIND_AND_SET.ALIGN UP0, UR5, UR5 ;  /* 0x00000005000575e3 */ /* 0x000e640008000800 */
[----:B-1----:R-:W-:Y:S01]  /*3430*/  MOV R3, UR5 ;  /* 0x0000000500037c02 */ /* 0x002fe20008000f00 */
[----:B------:R-:W-:Y:S05]  /*3440*/  BRA.U !UP0, `(.L_x_65) ;  /* 0xfffffffd08e87547 */ /* 0x000fea000b83ffff */
.L_x_64:
[-C--:B------:R-:W-:Y:S02]  /*3450*/  SHF.L.U32 R2, R2, R3.reuse, RZ ;  /* 0x0000000302027219 */ /* 0x080fe400000006ff */
[----:B------:R-:W-:Y:S01]  /*3460*/  SHF.L.U32 R0, R0, R3, RZ ;  /* 0x0000000300007219 */ /* 0x000fe200000006ff */
[----:B------:R-:W-:Y:S02]  /*3470*/  IMAD.SHL.U32 R3, R3, 0x20, RZ ;  /* 0x0000002003037824 */ /* 0x000fe400078e00ff */
[----:B------:R1:W-:Y:S04]  /*3480*/  ATOMS.OR RZ, [UR4+0x14], R2 ;  /* 0x00001402ffff798c */ /* 0x0003e8000b000004 */
[----:B------:R1:W-:Y:S04]  /*3490*/  ATOMS.OR RZ, [UR4+0x18], R0 ;  /* 0x00001800ffff798c */ /* 0x0003e8000b000004 */
[----:B------:R1:W-:Y:S01]  /*34a0*/  STS [UR37+0x1f0], R3 ;  /* 0x0001f003ff007988 */ /* 0x0003e20008000825 */
[----:B------:R-:W-:Y:S05]  /*34b0*/  BRA `(.L_x_63) ;  /* 0x0000000000107947 */ /* 0x000fea0003800000 */
.L_x_62:
[----:B------:R-:W-:Y:S02]  /*34c0*/  MOV R0, 0xffffffff ;  /* 0xffffffff00007802 */ /* 0x000fe40000000f00 */
[----:B------:R-:W-:-:S03]  /*34d0*/  MOV R2, 0x3500 ;  /* 0x0000350000027802 */ /* 0x000fc60000000f00 */
[----:B------:R1:W-:Y:S04]  /*34e0*/  STS [UR37+0x1f0], R0 ;  /* 0x0001f000ff007988 */ /* 0x0003e80008000825 */
[----:B-1-3-5:R-:W-:Y:S05]  /*34f0*/  CALL.REL.NOINC `($__internal_1_$__cuda_sm10x_tcgen05_guardrail_trap_phase_invalid_during_alloc) ;  /* 0x0000005400647944 */ /* 0x02afea0003c00000 */
.L_x_63:
[----:B------:R-:W-:Y:S05]  /*3500*/  WARPSYNC.ALL ;  /* 0x0000000000007948 */ /* 0x000fea0003800000 */
[----:B------:R-:W2:Y:S01]  /*3510*/  S2UR UR6, SR_CgaCtaId ;  /* 0x00000000000679c3 */ /* 0x000ea20000008800 */
[----:B------:R-:W-:Y:S01]  /*3520*/  UMOV UR4, 0x400 ;  /* 0x0000040000047882 */ /* 0x000fe20000000000 */
[----:B------:R-:W-:-:S06]  /*3530*/  NOP ;  /* 0x0000000000007918 */ /* 0x000fcc0000000000 */
[----:B------:R-:W-:Y:S06]  /*3540*/  BAR.ARV 0x6, 0xa0 ;  /* 0x0182800000007b1d */ /* 0x000fec0000002000 */
[----:B------:R-:W4:Y:S01]  /*3550*/  LDCU UR7, c[0x0][0x38c] ;  /* 0x00007180ff0777ac */ /* 0x000f220008000800 */
[----:B------:R-:W-:Y:S01]  /*3560*/  IMAD.MOV.U32 R11, RZ, RZ, 0x1 ;  /* 0x00000001ff0b7424 */ /* 0x000fe200078e00ff */
[----:B------:R-:W-:Y:S01]  /*3570*/  CS2R R8, SRZ ;  /* 0x0000000000087805 */ /* 0x000fe2000001ff00 */
[----:B------:R-:W-:Y:S01]  /*3580*/  IMAD.MOV.U32 R10, RZ, RZ, RZ ;  /* 0x000000ffff0a7224 */ /* 0x000fe200078e00ff */
[----:B------:R-:W-:Y:S01]  /*3590*/  UMOV UR18, URZ ;  /* 0x000000ff00127c82 */ /* 0x000fe20008000000 */
[----:B------:R-:W-:Y:S01]  /*35a0*/  UMOV UR17, URZ ;  /* 0x000000ff00117c82 */ /* 0x000fe20008000000 */
[----:B------:R-:W-:Y:S01]  /*35b0*/  UMOV UR22, 0x0 ;  /* 0x0000000000167882 */ /* 0x000fe20000000000 */
[----:B------:R-:W-:Y:S01]  /*35c0*/  UMOV UR23, 0x8100010 ;  /* 0x0810001000177882 */ /* 0x000fe20000000000 */
[----:B------:R-:W-:Y:S01]  /*35d0*/  UMOV UR20, 0x0 ;  /* 0x0000000000147882 */ /* 0x000fe20000000000 */
[----:B------:R-:W-:Y:S01]  /*35e0*/  UMOV UR21, 0x8100010 ;  /* 0x0810001000157882 */ /* 0x000fe20000000000 */
[----:B--2---:R-:W-:Y:S01]  /*35f0*/  ULEA UR6, UR6, UR4, 0x18 ;  /* 0x0000000406067291 */ /* 0x004fe2000f8ec0ff */
[----:B------:R-:W2:Y:S03]  /*3600*/  LDCU UR4, c[0x0][0x38c] ;  /* 0x00007180ff0477ac */ /* 0x000ea60008000800 */
[----:B------:R-:W-:-:S02]  /*3610*/  UIADD3 UR11, UPT, UPT, UR6, 0x6400, URZ ;  /* 0x00006400060b7890 */ /* 0x000fc4000fffe0ff */
[----:B----4-:R-:W-:-:S03]  /*3620*/  UIADD3 UR7, UPT, UPT, UR7, 0x1f, URZ ;  /* 0x0000001f07077890 */ /* 0x010fc6000fffe0ff */
[----:B-1----:R-:W1:Y:S01]  /*3630*/  LDS R0, [UR6+0x1f0] ;  /* 0x0001f006ff007984 */ /* 0x002e620008000800 */
[----:B------:R-:W-:Y:S02]  /*3640*/  UIADD3 UR12, UPT, UPT, UR6, 0x26400, URZ ;  /* 0x00026400060c7890 */ /* 0x000fe4000fffe0ff */
[----:B------:R-:W-:Y:S02]  /*3650*/  USHF.R.S32.HI UR5, URZ, 0x1f, UR7 ;  /* 0x0000001fff057899 */ /* 0x000fe40008011407 */
[----:B------:R-:W-:Y:S02]  /*3660*/  USHF.R.U32.HI UR11, URZ, 0x4, UR11 ;  /* 0x00000004ff0b7899 */ /* 0x000fe4000801160b */
[----:B------:R-:W-:Y:S02]  /*3670*/  ULEA.HI UR5, UR5, UR7, URZ, 0x5 ;  /* 0x0000000705057291 */ /* 0x000fe4000f8f28ff */
[----:B------:R-:W-:Y:S02]  /*3680*/  USHF.R.U32.HI UR12, URZ, 0x4, UR12 ;  /* 0x00000004ff0c7899 */ /* 0x000fe4000801160c */
[----:B------:R-:W-:-:S02]  /*3690*/  USHF.R.S32.HI UR5, URZ, 0x5, UR5 ;  /* 0x00000005ff057899 */ /* 0x000fc40008011405 */
[----:B------:R-:W-:Y:S02]  /*36a0*/  ULOP3.LUT UR11, UR11, 0x3fff, URZ, 0xc0, !UPT ;  /* 0x00003fff0b0b7892 */ /* 0x000fe4000f8ec0ff */
[----:B------:R-:W-:Y:S02]  /*36b0*/  UISETP.LT.AND UP0, UPT, UR5, 0x1, UPT ;  /* 0x000000010500788c */ /* 0x000fe4000bf01270 */
[----:B------:R-:W-:Y:S02]  /*36c0*/  ULOP3.LUT UR12, UR12, 0x3fff, URZ, 0xc0, !UPT ;  /* 0x00003fff0c0c7892 */ /* 0x000fe4000f8ec0ff */
[----:B------:R-:W-:Y:S02]  /*36d0*/  USEL UR10, UR5, 0x1, !UP0 ;  /* 0x00000001050a7887 */ /* 0x000fe4000c000000 */
[----:B------:R-:W-:Y:S02]  /*36e0*/  ULOP3.LUT UR11, UR11, 0x10000, URZ, 0xfc, !UPT ;  /* 0x000100000b0b7892 */ /* 0x000fe4000f8efcff */
[----:B------:R-:W-:-:S02]  /*36f0*/  ULOP3.LUT UR12, UR12, 0x10000, URZ, 0xfc, !UPT ;  /* 0x000100000c0c7892 */ /* 0x000fc4000f8efcff */
[----:B------:R-:W-:Y:S02]  /*3700*/  UIADD3 UR10, UPT, UPT, -UR10, URZ, URZ ;  /* 0x000000ff0a0a7290 */ /* 0x000fe4000fffe1ff */
[----:B--2---:R-:W-:Y:S01]  /*3710*/  UISETP.GE.AND UP3, UPT, UR4, 0x1, UPT ;  /* 0x000000010400788c */ /* 0x004fe2000bf66270 */
[----:B-1----:R-:W-:-:S15]  /*3720*/  R2UR UR19, R0 ;  /* 0x00000000001372ca */ /* 0x002fde00000e0000 */
.L_x_72:
[----:B------:R-:W-:Y:S02]  /*3730*/  LEA R0, R10, UR6, 0x3 ;  /* 0x000000060a007c11 */ /* 0x000fe4000f8e18ff */
[----:B------:R-:W-:Y:S02]  /*3740*/  SHF.L.U32 R2, R9, 0x1f, RZ ;  /* 0x0000001f09027819 */ /* 0x000fe400000006ff */
[----:B------:R-:W-:Y:S01]  /*3750*/  PLOP3.LUT P0, PT, PT, PT, UP3, 0x80, 0x8 ;  /* 0x000000000008781c */ /* 0x000fe20003f0f038 */
[----:B------:R-:W-:Y:S01]  /*3760*/  VIADD R3, R0, 0x150 ;  /* 0x0000015000037836 */ /* 0x000fe20000000000 */
[----:B-1----:R-:W1:Y:S02]  /*3770*/  SYNCS.PHASECHK.TRANS64.TRYWAIT P1, [R0+URZ+0x140], R2 ;  /* 0x00014002000075a7 */ /* 0x002e6400080211ff */
[----:B-1--4-:R-:W-:Y:S09]  /*3780*/  @!P1 BRA `(.L_x_66) ;  /* 0x0000004c00349947 */ /* 0x012ff20003800000 */
.L_x_167:
[----:B------:R-:W-:Y:S01]  /*3790*/  LEA R4, R10, UR6, 0x4 ;  /* 0x000000060a047c11 */ /* 0x000fe2000f8e20ff */
[----:B------:R-:W-:Y:S01]  /*37a0*/  @UP3 ULEA UR4, UR17, UR6, 0x3 ;  /* 0x0000000611043291 */ /* 0x000fe2000f8e18ff */
[----:B------:R-:W-:Y:S01]  /*37b0*/  PLOP3.LUT P2, PT, PT, PT, PT, 0x80, 0x8 ;  /* 0x000000000008781c */ /* 0x000fe20003f4f070 */
[----:B------:R-:W-:Y:S01]  /*37c0*/  ULEA UR8, UR18, UR6, 0x3 ;  /* 0x0000000612087291 */ /* 0x000fe2000f8e18ff */
[----:B------:R-:W-:Y:S01]  /*37d0*/  PRMT R3, RZ, 0x654, R3 ;  /* 0x00000654ff037816 */ /* 0x000fe20000000003 */
[----:B------:R-:W-:Y:S01]  /*37e0*/  ULEA UR9, UR18, UR19, 0x6 ;  /* 0x0000001312097291 */ /* 0x000fe2000f8e30ff */
[----:B------:R-:W2:Y:S01]  /*37f0*/  LDS.128 R4, [R4+0x1d0] ;  /* 0x0001d00004047984 */ /* 0x000ea20000000c00 */
[----:B-1----:R-:W-:Y:S02]  /*3800*/  @P0 SHF.L.U32 R2, R8, 0x1f, RZ ;  /* 0x0000001f08020819 */ /* 0x002fe400000006ff */
[----:B------:R-:W-:Y:S01]  /*3810*/  SHF.L.U32 R0, R11, 0x1f, RZ ;  /* 0x0000001f0b007819 */ /* 0x000fe200000006ff */
[----:B------:R-:W-:Y:S01]  /*3820*/  @!PT LDS RZ, [RZ] ;  /* 0x00000000fffff984 */ /* 0x000fe20000000800 */
[----:B------:R-:W-:Y:S01]  /*3830*/  @!PT LDS RZ, [RZ] ;  /* 0x00000000fffff984 */ /* 0x000fe20000000800 */
[----:B------:R-:W-:Y:S01]  /*3840*/  @!PT LDS RZ, [RZ] ;  /* 0x00000000fffff984 */ /* 0x000fe20000000800 */
[----:B------:R-:W-:Y:S01]  /*3850*/  @!PT LDS RZ, [RZ] ;  /* 0x00000000fffff984 */ /* 0x000fe20000000800 */
[----:B------:R1:W-:Y:S06]  /*3860*/  MEMBAR.ALL.CTA ;  /* 0x0000000000007992 */ /* 0x0003ec0000008000 */
[----:B-1----:R-:W1:Y:S02]  /*3870*/  FENCE.VIEW.ASYNC.S ;  /* 0x00000000000073c6 */ /* 0x002e640000000000 */
[----:B-1----:R1:W-:Y:S01]  /*3880*/  SYNCS.ARRIVE.TRANS64.RED.A1T0 RZ, [R3+URZ], RZ ;  /* 0x000000ff03ff79a7 */ /* 0x0023e200081004ff */
[----:B------:R1:W4:Y:S01]  /*3890*/  @P0 SYNCS.PHASECHK.TRANS64.TRYWAIT P2, [UR4], R2 ;  /* 0x00000002ff0005a7 */ /* 0x0003220008041104 */
[----:B--2---:R-:W-:Y:S01]  /*38a0*/  LOP3.LUT P1, RZ, R6, 0x1, RZ, 0xc0, !PT ;  /* 0x0000000106ff7812 */ /* 0x004fe2000782c0ff */
[----:B------:R-:W2:Y:S02]  /*38b0*/  SYNCS.PHASECHK.TRANS64.TRYWAIT P0, [UR8+0x180], R0 ;  /* 0x00018000ff0075a7 */ /* 0x000ea40008001108 */
[----:B-12-4-:R-:W-:Y:S10]  /*38c0*/  @!P0 BRA `(.L_x_67) ;  /* 0x0000004800f88947 */ /* 0x016ff40003800000 */
.L_x_169:
[----:B------:R-:W-:Y:S01]  /*38d0*/  IADD3 R10, PT, PT, R10, 0x1, RZ ;  /* 0x000000010a0a7810 */ /* 0x000fe20007ffe0ff */
[----:B------:R-:W-:Y:S06]  /*38e0*/  BRA.U !UP3, `(.L_x_68) ;  /* 0x000000010b987547 */ /* 0x000fec000b800000 */
[----:B------:R-:W-:Y:S01]  /*38f0*/  UPLOP3.LUT UP4, UPT, UPT, UPT, UPT, 0x40, 0x4 ;  /* 0x000000000004789c */ /* 0x000fe20003f8e870 */
[----:B------:R-:W-:Y:S01]  /*3900*/  UMOV UR16, UR10 ;  /* 0x0000000a00107c82 */ /* 0x000fe20008000000 */
[----:B------:R-:W-:Y:S01]  /*3910*/  UMOV UR15, UR5 ;  /* 0x00000005000f7c82 */ /* 0x000fe20008000000 */
[----:B------:R-:W-:-:S08]  /*3920*/  UMOV UR14, UR17 ;  /* 0x00000011000e7c82 */ /* 0x000fd00008000000 */
.L_x_71:
[----:B------:R-:W-:Y:S02]  /*3930*/  UIADD3 UR16, UPT, UPT, UR16, 0x1, URZ ;  /* 0x0000000110107890 */ /* 0x000fe4000fffe0ff */
[----:B--2---:R-:W-:Y:S02]  /*3940*/  ULEA UR7, UR14, UR6, 0x3 ;  /* 0x000000060e077291 */ /* 0x004fe4000f8e18ff */
[----:B------:R-:W-:Y:S01]  /*3950*/  UISETP.NE.AND UP0, UPT, UR16, URZ, UPT ;  /* 0x000000ff1000728c */ /* 0x000fe2000bf05270 */
[----:B----4-:R-:W-:Y:S10]  /*3960*/  @P2 BRA `(.L_x_69) ;  /* 0x00000000000c2947 */ /* 0x010ff40003800000 */
[----:B-1----:R-:W-:Y:S04]  /*3970*/  SHF.L.U32 R2, R8, 0x1f, RZ ;  /* 0x0000001f08027819 */ /* 0x002fe800000006ff */
[----:B------:R-:W1:Y:S02]  /*3980*/  SYNCS.PHASECHK.TRANS64.TRYWAIT P0, [UR7], R2 ;  /* 0x00000002ff0075a7 */ /* 0x000e640008001107 */
[----:B-1----:R-:W-:Y:S05]  /*3990*/  @!P0 BRA `(.L_x_70) ;  /* 0x0000004800dc8947 */ /* 0x002fea0003800000 */
.L_x_69:
[----:B------:R-:W-:Y:S01]  /*39a0*/  UISETP.NE.AND UP1, UPT, UR15, 0x1, UPT ;  /* 0x000000010f00788c */ /* 0x000fe2000bf25270 */
[----:B------:R-:W-:Y:S01]  /*39b0*/  PLOP3.LUT P2, PT, PT, PT, PT, 0x80, 0x8 ;  /* 0x000000000008781c */ /* 0x000fe20003f4f070 */
[----:B------:R-:W-:Y:S02]  /*39c0*/  UIADD3 UR17, UPT, UPT, UR14, 0x1, URZ ;  /* 0x000000010e117890 */ /* 0x000fe4000fffe0ff */
[----:B------:R-:W-:Y:S02]  /*39d0*/  ULEA UR24, UR14, UR12, 0x8 ;  /* 0x0000000c0e187291 */ /* 0x000fe4000f8e40ff */
[----:B------:R-:W-:Y:S01]  /*39e0*/  UISETP.NE.AND UP2, UPT, UR17, 0x10, UPT ;  /* 0x000000101100788c */ /* 0x000fe2000bf45270 */
[----:B------:R-:W-:Y:S01]  /*39f0*/  PLOP3.LUT P0, PT, PT, PT, UP1, 0x80, 0x8 ;  /* 0x000000000008781c */ /* 0x000fe20003f0f018 */
[----:B------:R-:W-:Y:S02]  /*3a00*/  ULEA UR26, UR14, UR11, 0x9 ;  /* 0x0000000b0e1a7291 */ /* 0x000fe4000f8e48ff */
[----:B------:R-:W-:Y:S02]  /*3a10*/  USEL UR13, URZ, 0x1, UP2 ;  /* 0x00000001ff0d7887 */ /* 0x000fe40009000000 */
[----:B------:R-:W-:Y:S02]  /*3a20*/  USEL UR17, UR17, URZ, UP2 ;  /* 0x000000ff11117287 */ /* 0x000fe40009000000 */
[----:B------:R-:W-:Y:S02]  /*3a30*/  UIADD3 UR30, UPT, UPT, UR24, 0x2, URZ ;  /* 0x00000002181e7890 */ /* 0x000fe4000fffe0ff */
[----:B------:R-:W-:Y:S01]  /*3a40*/  @UP1 ULEA UR4, UR17, UR6, 0x3 ;  /* 0x0000000611041291 */ /* 0x000fe2000f8e18ff */
[----:B------:R-:W-:Y:S01]  /*3a50*/  LOP3.LUT R8, R8, UR13, RZ, 0x3c, !PT ;  /* 0x0000000d08087c12 */ /* 0x000fe2000f8e3cff */
[----:B------:R-:W-:Y:S02]  /*3a60*/  UIADD3 UR28, UPT, UPT, UR26, 0x2, URZ ;  /* 0x000000021a1c7890 */ /* 0x000fe4000fffe0ff */
[----:B------:R-:W-:Y:S01]  /*3a70*/  UIADD3 UR7, UPT, UPT, UR7, 0x80, URZ ;  /* 0x0000008007077890 */ /* 0x000fe2000fffe0ff */
[----:B-1----:R-:W-:Y:S01]  /*3a80*/  @P0 SHF.L.U32 R0, R8, 0x1f, RZ ;  /* 0x0000001f08000819 */ /* 0x002fe200000006ff */
[----:B------:R-:W-:Y:S01]  /*3a90*/  UMOV UR25, 0x80004020 ;  /* 0x8000402000197882 */ /* 0x000fe20000000000 */
[----:B------:R-:W-:Y:S01]  /*3aa0*/  UMOV UR27, 0x80004020 ;  /* 0x80004020001b7882 */ /* 0x000fe20000000000 */
[----:B------:R-:W-:Y:S01]  /*3ab0*/  UMOV UR31, 0x80004020 ;  /* 0x80004020001f7882 */ /* 0x000fe20000000000 */
[----:B------:R2:W4:Y:S01]  /*3ac0*/  @P0 SYNCS.PHASECHK.TRANS64.TRYWAIT P2, [UR4], R0 ;  /* 0x00000000ff0005a7 */ /* 0x0005220008041104 */
[----:B------:R-:W-:Y:S01]  /*3ad0*/  UIADD3 UR15, UPT, UPT, UR15, -0x1, URZ ;  /* 0xffffffff0f0f7890 */ /* 0x000fe2000fffe0ff */
[----:B------:R2:W-:Y:S01]  /*3ae0*/  UTCHMMA gdesc[UR26], gdesc[UR24], tmem[UR9], tmem[UR22], idesc[UR23], UP4 ;  /* 0x00ff16181a0075ea */ /* 0x0005e2000a000009 */
[----:B------:R-:W-:Y:S01]  /*3af0*/  UPLOP3.LUT UP4, UPT, UPT, UPT, UPT, 0x80, 0x8 ;  /* 0x000000000008789c */ /* 0x000fe20003f8f070 */
[----:B------:R-:W-:Y:S01]  /*3b00*/  UMOV UR29, 0x80004020 ;  /* 0x80004020001d7882 */ /* 0x000fe20000000000 */
[----:B------:R-:W-:Y:S01]  /*3b10*/  UMOV UR14, UR17 ;  /* 0x00000011000e7c82 */ /* 0x000fe20008000000 */
[----:B------:R2:W-:Y:S01]  /*3b20*/  UTCHMMA gdesc[UR28], gdesc[UR30], tmem[UR9], tmem[UR20], idesc[UR21], UPT ;  /* 0x00ff141e1c0075ea */ /* 0x0005e2000b800009 */
[----:B------:R2:W-:Y:S01]  /*3b30*/  UTCBAR [UR7], URZ ;  /* 0x000000ff070073e9 */ /* 0x0005e200080000ff */
[----:B------:R-:W-:Y:S06]  /*3b40*/  BRA.U UP0, `(.L_x_71) ;  /* 0xfffffffd00787547 */ /* 0x000fec000b83ffff */
.L_x_68:
[----:B------:R-:W-:Y:S01]  /*3b50*/  UIADD3 UR18, UPT, UPT, UR18, 0x1, URZ ;  /* 0x0000000112127890 */ /* 0x000fe2000fffe0ff */
[C---:B------:R-:W-:Y:S01]  /*3b60*/  ISETP.NE.AND P0, PT, R10.reuse, 0x2, PT ;  /* 0x000000020a00780c */ /* 0x040fe20003f05270 */
[----:B------:R-:W-:Y:S02]  /*3b70*/  UIADD3 UR8, UPT, UPT, UR8, 0x160, URZ ;  /* 0x0000016008087890 */ /* 0x000fe4000fffe0ff */
[----:B------:R-:W-:Y:S01]  /*3b80*/  UISETP.NE.AND UP0, UPT, UR18, 0x4, UPT ;  /* 0x000000041200788c */ /* 0x000fe2000bf05270 */
[----:B-12---:R-:W-:Y:S02]  /*3b90*/  SEL R0, RZ, 0x1, P0 ;  /* 0x00000001ff007807 */ /* 0x006fe40000000000 */
[----:B------:R-:W-:Y:S01]  /*3ba0*/  SEL R10, R10, RZ, P0 ;  /* 0x000000ff0a0a7207 */ /* 0x000fe20000000000 */
[----:B------:R-:W-:Y:S01]  /*3bb0*/  USEL UR4, URZ, 0x1, UP0 ;  /* 0x00000001ff047887 */ /* 0x000fe20008000000 */
[----:B------:R-:W-:Y:S01]  /*3bc0*/  LOP3.LUT R9, R9, R0, RZ, 0x3c, !PT ;  /* 0x0000000009097212 */ /* 0x000fe200078e3cff */
[----:B------:R-:W-:Y:S01]  /*3bd0*/  USEL UR18, UR18, URZ, UP0 ;  /* 0x000000ff12127287 */ /* 0x000fe20008000000 */
[----:B------:R1:W-:Y:S03]  /*3be0*/  UTCBAR [UR8], URZ ;  /* 0x000000ff080073e9 */ /* 0x0003e600080000ff */
[----:B------:R-:W-:Y:S01]  /*3bf0*/  LOP3.LUT R11, R11, UR4, RZ, 0x3c, !PT ;  /* 0x000000040b0b7c12 */ /* 0x000fe2000f8e3cff */
[----:B------:R-:W-:Y:S07]  /*3c00*/  @P1 BRA `(.L_x_72) ;  /* 0xfffffff800c81947 */ /* 0x000fee000383ffff */
[----:B------:R-:W2:Y:S01]  /*3c10*/  S2UR UR4, SR_CgaCtaId ;  /* 0x00000000000479c3 */ /* 0x000ea20000008800 */
[----:B------:R-:W-:Y:S01]  /*3c20*/  ELECT P0, URZ, PT ;  /* 0x0000000000ff782f */ /* 0x000fe20003800000 */
[----:B------:R-:W-:Y:S01]  /*3c30*/  IMAD.MOV.U32 R0, RZ, RZ, 0x1 ;  /* 0x00000001ff007424 */ /* 0x000fe200078e00ff */
[----:B------:R-:W-:Y:S01]  /*3c40*/  UIADD3 UR6, UPT, UPT, UR6, 0x180, URZ ;  /* 0x0000018006067890 */ /* 0x000fe2000fffe0ff */
[----:B------:R-:W-:Y:S01]  /*3c50*/  SHF.L.U32 R2, R11, 0x1f, RZ ;  /* 0x0000001f0b027819 */ /* 0x000fe200000006ff */
[----:B------:R-:W-:-:S03]  /*3c60*/  UMOV UR5, 0x40 ;  /* 0x0000004000057882 */ /* 0x000fc60000000000 */
[----:B------:R-:W-:Y:S01]  /*3c70*/  UVIRTCOUNT.DEALLOC.SMPOOL 0x80 ;  /* 0x000000800000784c */ /* 0x000fe20000000000 */
[----:B--2---:R-:W-:Y:S02]  /*3c80*/  ULEA UR4, UR4, UR5, 0x18 ;  /* 0x0000000504047291 */ /* 0x004fe4000f8ec0ff */
[----:B------:R-:W-:-:S07]  /*3c90*/  ULEA UR5, UR18, UR6, 0x3 ;  /* 0x0000000612057291 */ /* 0x000fce000f8e18ff */
[----:B------:R2:W-:Y:S02]  /*3ca0*/  @P0 STS.U8 [UR4+0x1c], R0 ;  /* 0x00001c00ff000988 */ /* 0x0005e40008000004 */
[----:B------:R-:W3:Y:S02]  /*3cb0*/  SYNCS.PHASECHK.TRANS64.TRYWAIT P0, [UR5], R2 ;  /* 0x00000002ff0075a7 */ /* 0x000ee40008001105 */
[----:B--23--:R-:W-:Y:S05]  /*3cc0*/  @!P0 BRA `(.L_x_73) ;  /* 0x0000004800288947 */ /* 0x00cfea0003800000 */
.L_x_172:
[----:B------:R-:W-:-:S04]  /*3cd0*/  UIADD3 UR7, UPT, UPT, UR18, 0x1, URZ ;  /* 0x0000000112077890 */ /* 0x000fc8000fffe0ff */
[----:B------:R-:W-:-:S04]  /*3ce0*/  UISETP.NE.AND UP0, UPT, UR7, 0x4, UPT ;  /* 0x000000040700788c */ /* 0x000fc8000bf05270 */
[----:B-1----:R-:W-:Y:S02]  /*3cf0*/  USEL UR8, URZ, 0x1, UP0 ;  /* 0x00000001ff087887 */ /* 0x002fe40008000000 */
[----:B------:R-:W-:-:S04]  /*3d00*/  USEL UR7, UR7, URZ, UP0 ;  /* 0x000000ff07077287 */ /* 0x000fc80008000000 */
[----:B------:R-:W-:Y:S01]  /*3d10*/  ULEA UR5, UR7, UR6, 0x3 ;  /* 0x0000000607057291 */ /* 0x000fe2000f8e18ff */
[----:B--2---:R-:W-:-:S04]  /*3d20*/  LOP3.LUT R2, R11, UR8, RZ, 0x3c, !PT ;  /* 0x000000080b027c12 */ /* 0x004fc8000f8e3cff */
[----:B------:R-:W-:-:S04]  /*3d30*/  SHF.L.U32 R3, R2, 0x1f, RZ ;  /* 0x0000001f02037819 */ /* 0x000fc800000006ff */
[----:B------:R-:W1:Y:S02]  /*3d40*/  SYNCS.PHASECHK.TRANS64.TRYWAIT P0, [UR5], R3 ;  /* 0x00000003ff0075a7 */ /* 0x000e640008001105 */
[----:B-1----:R-:W-:Y:S05]  /*3d50*/  @!P0 BRA `(.L_x_74) ;  /* 0x00000048001c8947 */ /* 0x002fea0003800000 */
.L_x_174:
        /* <DEDUP_REMOVED lines=9> */
.L_x_176:
[----:B------:R-:W-:-:S04]  /*3df0*/  UIADD3 UR7, UPT, UPT, UR7, 0x1, URZ ;  /* 0x0000000107077890 */ /* 0x000fc8000fffe0ff */
[----:B------:R-:W-:-:S04]  /*3e00*/  UISETP.NE.AND UP0, UPT, UR7, 0x4, UPT ;  /* 0x000000040700788c */ /* 0x000fc8000bf05270 */
[----:B------:R-:W-:Y:S02]  /*3e10*/  USEL UR5, URZ, 0x1, UP0 ;  /* 0x00000001ff057887 */ /* 0x000fe40008000000 */
[----:B------:R-:W-:-:S04]  /*3e20*/  USEL UR7, UR7, URZ, UP0 ;  /* 0x000000ff07077287 */ /* 0x000fc80008000000 */
[----:B------:R-:W-:Y:S01]  /*3e30*/  ULEA UR7, UR7, UR6, 0x3 ;  /* 0x0000000607077291 */ /* 0x000fe2000f8e18ff */
[----:B------:R-:W-:-:S04]  /*3e40*/  LOP3.LUT R2, R2, UR5, RZ, 0x3c, !PT ;  /* 0x0000000502027c12 */ /* 0x000fc8000f8e3cff */
[----:B------:R-:W-:-:S04]  /*3e50*/  SHF.L.U32 R2, R2, 0x1f, RZ ;  /* 0x0000001f02027819 */ /* 0x000fc800000006ff */
[----:B------:R-:W2:Y:S02]  /*3e60*/  SYNCS.PHASECHK.TRANS64.TRYWAIT P0, [UR7], R2 ;  /* 0x00000002ff0075a7 */ /* 0x000ea40008001107 */
[----:B--2---:R-:W-:Y:S05]  /*3e70*/  @!P0 BRA `(.L_x_76) ;  /* 0x0000004800048947 */ /* 0x004fea0003800000 */
.L_x_178:
[----:B------:R-:W-:Y:S01]  /*3e80*/  NOP ;  /* 0x0000000000007918 */ /* 0x000fe20000000000 */
[----:B-1----:R-:W1:Y:S01]  /*3e90*/  LDS R0, [UR4+0x14] ;  /* 0x00001404ff007984 */ /* 0x002e620008000800 */
[----:B------:R-:W-:Y:S01]  /*3ea0*/  ULOP3.LUT UR6, UR19, 0xffff, URZ, 0xc0, !UPT ;  /* 0x0000ffff13067892 */ /* 0x000fe2000f8ec0ff */
[----:B------:R-:W-:Y:S01]  /*3eb0*/  UMOV UR8, 0xffff ;  /* 0x0000ffff00087882 */ /* 0x000fe20000000000 */
[----:B------:R-:W-:Y:S02]  /*3ec0*/  UMOV UR5, 0x1 ;  /* 0x0000000100057882 */ /* 0x000fe40000000000 */
[----:B------:R-:W-:-:S04]  /*3ed0*/  USHF.R.U32.HI UR6, URZ, 0x5, UR6 ;  /* 0x00000005ff067899 */ /* 0x000fc80008011606 */
[----:B------:R-:W-:Y:S02]  /*3ee0*/  USHF.L.U32 UR8, UR8, UR6, URZ ;  /* 0x0000000608087299 */ /* 0x000fe400080006ff */
[----:B------:R-:W-:-:S04]  /*3ef0*/  USHF.L.U32 UR5, UR5, UR6, URZ ;  /* 0x0000000605057299 */ /* 0x000fc800080006ff */
[----:B-1----:R-:W-:-:S04]  /*3f00*/  LOP3.LUT R0, R0, UR8, RZ, 0xc0, !PT ;  /* 0x0000000800007c12 */ /* 0x002fc8000f8ec0ff */
[----:B------:R-:W-:-:S13]  /*3f10*/  ISETP.NE.AND P0, PT, R0, UR8, PT ;  /* 0x0000000800007c0c */ /* 0x000fda000bf05270 */
[----:B------:R-:W-:Y:S05]  /*3f20*/  @P0 BRA `(.L_x_77) ;  /* 0x0000000000580947 */ /* 0x000fea0003800000 */
[----:B------:R-:W1:Y:S02]  /*3f30*/  LDS R0, [UR4+0x18] ;  /* 0x00001804ff007984 */ /* 0x000e640008000800 */
[----:B-1----:R-:W-:-:S04]  /*3f40*/  LOP3.LUT R0, R0, UR5, RZ, 0xc0, !PT ;  /* 0x0000000500007c12 */ /* 0x002fc8000f8ec0ff */
[----:B------:R-:W-:-:S13]  /*3f50*/  ISETP.NE.AND P0, PT, R0, UR5, PT ;  /* 0x0000000500007c0c */ /* 0x000fda000bf05270 */
[----:B------:R-:W-:Y:S05]  /*3f60*/  @P0 BRA `(.L_x_78) ;  /* 0x00000000003c0947 */ /* 0x000fea0003800000 */
[----:B------:R-:W1:Y:S01]  /*3f70*/  S2R R2, SR_LANEID ;  /* 0x0000000000027919 */ /* 0x000e620000000000 */
[----:B------:R-:W-:Y:S01]  /*3f80*/  ULOP3.LUT UR8, URZ, UR8, URZ, 0x33, !UPT ;  /* 0x00000008ff087292 */ /* 0x000fe2000f8e33ff */
[----:B------:R-:W-:Y:S02]  /*3f90*/  VOTEU.ANY UR7, UPT, PT ;  /* 0x0000000000077886 */ /* 0x000fe400038e0100 */
[----:B------:R-:W-:-:S03]  /*3fa0*/  UFLO.U32 UR7, UR7 ;  /* 0x00000007000772bd */ /* 0x000fc600080e0000 */
[----:B------:R-:W-:-:S04]  /*3fb0*/  IMAD.U32 R0, RZ, RZ, UR8 ;  /* 0x00000008ff007e24 */ /* 0x000fc8000f8e00ff */
[----:B------:R2:W3:Y:S02]  /*3fc0*/  REDUX UR6, R0 ;  /* 0x00000000000673c4 */ /* 0x0004e40000000000 */
[----:B------:R1:W-:Y:S02]  /*3fd0*/  UTCATOMSWS.AND URZ, UR8 ;  /* 0x0000000800ff79e3 */ /* 0x0003e40008000000 */
[----:B-1----:R-:W-:Y:S02]  /*3fe0*/  ISETP.EQ.U32.AND P0, PT, R2, UR7, PT ;  /* 0x0000000702007c0c */ /* 0x002fe4000bf02070 */
[----:B--2---:R-:W-:Y:S02]  /*3ff0*/  LOP3.LUT R0, RZ, UR5, RZ, 0x33, !PT ;  /* 0x00000005ff007c12 */ /* 0x004fe4000f8e33ff */
[----:B---3--:R-:W-:Y:S02]  /*4000*/  MOV R2, UR6 ;  /* 0x0000000600027c02 */ /* 0x008fe40008000f00 */
[----:B------:R-:W1:Y:S07]  /*4010*/  REDUX UR5, R0 ;  /* 0x00000000000573c4 */ /* 0x000e6e0000000000 */
[----:B------:R2:W-:Y:S01]  /*4020*/  @P0 ATOMS.AND RZ, [UR4+0x14], R2 ;  /* 0x00001402ffff098c */ /* 0x0005e2000a800004 */
[----:B-1----:R-:W-:-:S05]  /*4030*/  IMAD.U32 R0, RZ, RZ, UR5 ;  /* 0x00000005ff007e24 */ /* 0x002fca000f8e00ff */
[----:B------:R2:W-:Y:S01]  /*4040*/  @P0 ATOMS.AND RZ, [UR4+0x18], R0 ;  /* 0x00001800ffff098c */ /* 0x0005e2000a800004 */
[----:B------:R-:W-:Y:S05]  /*4050*/  BRA `(.L_x_79) ;  /* 0x0000000000147947 */ /* 0x000fea0003800000 */
.L_x_78:
[----:B------:R-:W-:Y:S02]  /*4060*/  MOV R2, 0x4080 ;  /* 0x0000408000027802 */ /* 0x000fe40000000f00 */
[----:B----45:R-:W-:Y:S05]  /*4070*/  CALL.REL.NOINC `($__internal_0_$__cuda_sm10x_tcgen05_guardrail_trap_col_being_dealloced_not_returned_by_alloc) ;  /* 0x0000004800787944 */ /* 0x030fea0003c00000 */
[----:B------:R-:W-:Y:S05]  /*4080*/  BRA `(.L_x_79) ;  /* 0x0000000000087947 */ /* 0x000fea0003800000 */
.L_x_77:
[----:B------:R-:W-:Y:S02]  /*4090*/  MOV R2, 0x40b0 ;  /* 0x000040b000027802 */ /* 0x000fe40000000f00 */
[----:B----45:R-:W-:Y:S05]  /*40a0*/  CALL.REL.NOINC `($__internal_2_$__cuda_sm10x_tcgen05_guardrail_trap_unallocated_columns_being_dealloced) ;  /* 0x0000004800847944 */ /* 0x030fea0003c00000 */
.L_x_79:
[----:B------:R-:W-:Y:S01]  /*40b0*/  NOP ;  /* 0x0000000000007918 */ /* 0x000fe20000000000 */
[----:B------:R-:W-:Y:S05]  /*40c0*/  EXIT ;  /* 0x000000000000794d */ /* 0x000fea0003800000 */
.L_x_61:
[----:B------:R-:W-:-:S09]  /*40d0*/  UISETP.NE.OR UP2, UPT, UR8, 0x3, !UP2 ;  /* 0x000000030800788c */ /* 0x000fd2000d745670 */
[----:B------:R-:W-:Y:S05]  /*40e0*/  BRA.U UP2, `(.L_x_80) ;  /* 0x0000000d02b07547 */ /* 0x000fea000b800000 */
[----:B------:R-:W1:Y:S01]  /*40f0*/  LDC R0, c[0x0][0xb30] ;  /* 0x0002cc00ff007b82 */ /* 0x000e620000000800 */
[----:B------:R-:W2:Y:S01]  /*4100*/  LDCU.64 UR8, c[0x0][0x888] ;  /* 0x00011100ff0877ac */ /* 0x000ea20008000a00 */
[----:B------:R-:W-:Y:S02]  /*4110*/  HFMA2 R27, -RZ, RZ, 0, 0 ;  /* 0x00000000ff1b7431 */ /* 0x000fe400000001ff */
[----:B------:R-:W-:Y:S01]  /*4120*/  IMAD.MOV.U32 R29, RZ, RZ, 0x1 ;  /* 0x00000001ff1d7424 */ /* 0x000fe200078e00ff */
[----:B------:R-:W-:Y:S01]  /*4130*/  MOV R25, 0x2000 ;  /* 0x0000200000197802 */ /* 0x000fe20000000f00 */
[----:B------:R-:W4:Y:S01]  /*4140*/  LDCU.64 UR4, c[0x0][0x890] ;  /* 0x00011200ff0477ac */ /* 0x000f220008000a00 */
[----:B------:R-:W-:Y:S01]  /*4150*/  IMAD.MOV.U32 R28, RZ, RZ, RZ ;  /* 0x000000ffff1c7224 */ /* 0x000fe200078e00ff */
[----:B------:R-:W3:Y:S01]  /*4160*/  LDC R24, c[0x0][0x370] ;  /* 0x0000dc00ff187b82 */ /* 0x000ee20000000800 */
[----:B------:R-:W-:Y:S01]  /*4170*/  UMOV UR7, 0x400 ;  /* 0x0000040000077882 */ /* 0x000fe20000000000 */
[----:B------:R-:W-:-:S02]  /*4180*/  UPLOP3.LUT UP1, UPT, UPT, UPT, UPT, 0x40, 0x4 ;  /* 0x000000000004789c */ /* 0x000fc40003f2e870 */
[----:B------:R-:W-:Y:S01]  /*4190*/  ULEA UR7, UR37, UR7, 0x18 ;  /* 0x0000000725077291 */ /* 0x000fe2000f8ec0ff */
[----:B------:R-:W-:-:S03]  /*41a0*/  UMOV UR13, URZ ;  /* 0x000000ff000d7c82 */ /* 0x000fc60008000000 */
[----:B------:R-:W3:Y:S01]  /*41b0*/  LDC R3, c[0x0][0xb0c] ;  /* 0x0002c300ff037b82 */ /* 0x000ee20000000800 */
[----:B--2---:R-:W-:Y:S02]  /*41c0*/  UISETP.NE.U32.AND UP3, UPT, UR8, URZ, UPT ;  /* 0x000000ff0800728c */ /* 0x004fe4000bf65070 */
[----:B----4-:R-:W-:-:S05]  /*41d0*/  UISETP.NE.U32.AND UP4, UPT, UR4, URZ, UPT ;  /* 0x000000ff0400728c */ /* 0x010fca000bf85070 */
[----:B------:R-:W2:Y:S01]  /*41e0*/  LDC R18, c[0x0][0xb20] ;  /* 0x0002c800ff127b82 */ /* 0x000ea20000000800 */
[----:B-1----:R-:W-:Y:S01]  /*41f0*/  ISETP.NE.AND P1, PT, R0, 0x1, PT ;  /* 0x000000010000780c */ /* 0x002fe20003f25270 */
[----:B------:R-:W-:Y:S02]  /*4200*/  UISETP.NE.AND.EX UP3, UPT, UR9, URZ, UPT, UP3 ;  /* 0x000000ff0900728c */ /* 0x000fe4000bf65330 */
[----:B------:R-:W-:-:S04]  /*4210*/  UISETP.NE.AND.EX UP4, UPT, UR5, URZ, UPT, UP4 ;  /* 0x000000ff0500728c */ /* 0x000fc8000bf85340 */
[----:B------:R-:W1:Y:S08]  /*4220*/  LDC.64 R30, c[0x0][0x348] ;  /* 0x0000d200ff1e7b82 */ /* 0x000e700000000a00 */
[----:B------:R-:W4:Y:S08]  /*4230*/  LDC.64 R16, c[0x0][0xb10] ;  /* 0x0002c400ff107b82 */ /* 0x000f300000000a00 */
[----:B------:R-:W1:Y:S08]  /*4240*/  LDC.64 R6, c[0x0][0xb18] ;  /* 0x0002c600ff067b82 */ /* 0x000e700000000a00 */
[----:B------:R-:W1:Y:S08]  /*4250*/  LDC.64 R4, c[0x0][0xb28] ;  /* 0x0002ca00ff047b82 */ /* 0x000e700000000a00 */
[----:B--23--:R-:W1:Y:S02]  /*4260*/  LDC R19, c[0x0][0x374] ;  /* 0x0000dd00ff137b82 */ /* 0x00ce640000000800 */
.L_x_89:
[C---:B------:R-:W-:Y:S02]  /*4270*/  LEA R0, R28.reuse, UR7, 0x3 ;  /* 0x000000071c007c11 */ /* 0x040fe4000f8e18ff */
[----:B------:R-:W-:Y:S02]  /*4280*/  SHF.L.U32 R2, R27, 0x1f, RZ ;  /* 0x0000001f1b027819 */ /* 0x000fe400000006ff */
[----:B------:R-:W-:Y:S02]  /*4290*/  LEA R20, R28, UR7, 0x4 ;  /* 0x000000071c147c11 */ /* 0x000fe4000f8e20ff */
[----:B--2---:R-:W2:Y:S02]  /*42a0*/  SYNCS.PHASECHK.TRANS64.TRYWAIT P0, [R0+URZ+0x140], R2 ;  /* 0x00014002000075a7 */ /* 0x004ea400080011ff */
[----:B--2---:R-:W-:Y:S05]  /*42b0*/  @!P0 BRA `(.L_x_81) ;  /* 0x00000044000c8947 */ /* 0x004fea0003800000 */
.L_x_179:
[----:B------:R-:W-:Y:S01]  /*42c0*/  ISETP.GE.AND P0, PT, R40, 0x1, PT ;  /* 0x000000012800780c */ /* 0x000fe20003f06270 */
[----:B------:R-:W3:Y:S01]  /*42d0*/  LDS.128 R20, [R20+0x1d0] ;  /* 0x0001d00014147984 */ /* 0x000ee20000000c00 */
[----:B--2---:R-:W-:Y:S01]  /*42e0*/  VIADD R0, R0, 0x150 ;  /* 0x0000015000007836 */ /* 0x004fe20000000000 */
[----:B------:R-:W-:Y:S01]  /*42f0*/  @!PT LDS RZ, [RZ] ;  /* 0x00000000fffff984 */ /* 0x000fe20000000800 */
[----:B------:R-:W-:Y:S01]  /*4300*/  @!PT LDS RZ, [RZ] ;  /* 0x00000000fffff984 */ /* 0x000fe20000000800 */
[----:B------:R-:W-:Y:S01]  /*4310*/  @!PT LDS RZ, [RZ] ;  /* 0x00000000fffff984 */ /* 0x000fe20000000800 */
[----:B------:R-:W-:Y:S01]  /*4320*/  @!PT LDS RZ, [RZ] ;  /* 0x00000000fffff984 */ /* 0x000fe20000000800 */
[----:B------:R2:W-:Y:S06]  /*4330*/  MEMBAR.ALL.CTA ;  /* 0x0000000000007992 */ /* 0x0005ec0000008000 */
[----:B--2---:R-:W2:Y:S01]  /*4340*/  FENCE.VIEW.ASYNC.S ;  /* 0x00000000000073c6 */ /* 0x004ea20000000000 */
[----:B------:R-:W-:Y:S04]  /*4350*/  PRMT R0, RZ, 0x654, R0 ;  /* 0x00000654ff007816 */ /* 0x000fe80000000000 */
[----:B--2---:R2:W-:Y:S01]  /*4360*/  SYNCS.ARRIVE.TRANS64.RED.A1T0 RZ, [R0+URZ], RZ ;  /* 0x000000ff00ff79a7 */ /* 0x0045e200081004ff */
[----:B---3--:R-:W-:Y:S11]  /*4370*/  LOP3.LUT P3, RZ, R22, 0x1, RZ, 0xc0, !PT ;  /* 0x0000000116ff7812 */ /* 0x008ff6000786c0ff */
[----:B------:R-:W-:Y:S02]  /*4380*/  @!UPT UIADD3 URZ, UPT, UPT, URZ, URZ, URZ ;  /* 0x000000fffffff290 */ /* 0x000fe4000fffe0ff */
[----:B------:R-:W-:Y:S02]  /*4390*/  @P3 MOV R11, R20 ;  /* 0x00000014000b3202 */ /* 0x000fe40000000f00 */
[----:B------:R-:W-:Y:S01]  /*43a0*/  @P3 LOP3.LUT R10, R21, 0xffff, RZ, 0xc0, !PT ;  /* 0x0000ffff150a3812 */ /* 0x000fe200078ec0ff */
[----:B--2---:R-:W-:Y:S06]  /*43b0*/  @!P0 BRA `(.L_x_82) ;  /* 0x0000000000a48947 */ /* 0x004fec0003800000 */
[-C--:B-1----:R-:W-:Y:S01]  /*43c0*/  IMAD.HI.U32 R0, R19, R7.reuse, RZ ;  /* 0x0000000713007227 */ /* 0x082fe200078e00ff */
[----:B------:R-:W-:Y:S02]  /*43d0*/  ISETP.NE.AND P0, PT, R6, 0x1, PT ;  /* 0x000000010600780c */ /* 0x000fe40003f05270 */
[----:B------:R-:W-:Y:S01]  /*43e0*/  ISETP.NE.AND P2, PT, R40, 0x1, PT ;  /* 0x000000012800780c */ /* 0x000fe20003f45270 */
[----:B----4-:R-:W-:Y:S01]  /*43f0*/  IMAD.HI.U32 R9, R24, R16, RZ ;  /* 0x0000001018097227 */ /* 0x010fe200078e00ff */
[----:B------:R-:W-:Y:S02]  /*4400*/  SHF.R.U32.HI R0, RZ, R18, R0 ;  /* 0x00000012ff007219 */ /* 0x000fe40000011600 */
[----:B------:R-:W-:Y:S01]  /*4410*/  ISETP.NE.AND P4, PT, R3, 0x1, PT ;  /* 0x000000010300780c */ /* 0x000fe20003f85270 */
[----:B------:R-:W-:Y:S01]  /*4420*/  IMAD.HI.U32 R13, R10, R7, RZ ;  /* 0x000000070a0d7227 */ /* 0x000fe200078e00ff */
[----:B------:R-:W-:Y:S02]  /*4430*/  SHF.R.U32.HI R9, RZ, R17, R9 ;  /* 0x00000011ff097219 */ /* 0x000fe40000011609 */
[----:B------:R-:W-:Y:S01]  /*4440*/  SEL R0, R19, R0, !P0 ;  /* 0x0000000013007207 */ /* 0x000fe20004000000 */
[----:B------:R-:W-:Y:S01]  /*4450*/  IMAD.HI.U32 R12, R11, R16, RZ ;  /* 0x000000100b0c7227 */ /* 0x000fe200078e00ff */
[----:B------:R-:W-:Y:S03]  /*4460*/  SEL R9, R24, R9, !P4 ;  /* 0x0000000918097207 */ /* 0x000fe60006000000 */
[-C--:B------:R-:W-:Y:S01]  /*4470*/  IMAD.HI.U32 R8, R0, R4.reuse, RZ ;  /* 0x0000000400087227 */ /* 0x080fe200078e00ff */
[----:B------:R-:W-:Y:S03]  /*4480*/  SHF.R.U32.HI R12, RZ, R17, R12 ;  /* 0x00000011ff0c7219 */ /* 0x000fe6000001160c */
[----:B------:R-:W-:Y:S01]  /*4490*/  IMAD.HI.U32 R2, R9, R4, RZ ;  /* 0x0000000409027227 */ /* 0x000fe200078e00ff */
[-C--:B------:R-:W-:Y:S02]  /*44a0*/  @P2 SHF.R.U32.HI R0, RZ, R5.reuse, R8 ;  /* 0x00000005ff002219 */ /* 0x080fe40000011608 */
[----:B------:R-:W-:Y:S02]  /*44b0*/  SHF.R.U32.HI R8, RZ, R18, R13 ;  /* 0x00000012ff087219 */ /* 0x000fe4000001160d */
[----:B------:R-:W-:Y:S01]  /*44c0*/  @P2 SHF.R.U32.HI R9, RZ, R5, R2 ;  /* 0x00000005ff092219 */ /* 0x000fe20000011602 */
[----:B------:R-:W-:Y:S01]  /*44d0*/  IMAD R0, R40, R0, RZ ;  /* 0x0000000028007224 */ /* 0x000fe200078e02ff */
[----:B------:R-:W-:Y:S02]  /*44e0*/  SEL R8, R10, R8, !P0 ;  /* 0x000000080a087207 */ /* 0x000fe40004000000 */
[----:B------:R-:W-:Y:S01]  /*44f0*/  SEL R2, R11, R12, !P4 ;  /* 0x0000000c0b027207 */ /* 0x000fe20006000000 */
[----:B------:R-:W-:Y:S01]  /*4500*/  IMAD R12, R40, R9, RZ ;  /* 0x00000009280c7224 */ /* 0x000fe200078e02ff */
[C---:B------:R-:W-:Y:S01]  /*4510*/  ISETP.GE.AND P0, PT, R8.reuse, R0, PT ;  /* 0x000000000800720c */ /* 0x040fe20003f06270 */
[----:B------:R-:W-:Y:S03]  /*4520*/  IMAD.HI.U32 R0, R8, R4, RZ ;  /* 0x0000000408007227 */ /* 0x000fe600078e00ff */
[----:B------:R-:W-:Y:S02]  /*4530*/  ISETP.GE.OR P0, PT, R2, R12, P0 ;  /* 0x0000000c0200720c */ /* 0x000fe40000706670 */
[-C--:B------:R-:W-:Y:S04]  /*4540*/  SHF.R.U32.HI R0, RZ, R5.reuse, R0 ;  /* 0x00000005ff007219 */ /* 0x080fe80000011600 */
[----:B------:R-:W-:Y:S05]  /*4550*/  SEL R13, R8, R0, !P2 ;  /* 0x00000000080d7207 */ /* 0x000fea0005000000 */
[----:B------:R-:W-:Y:S02]  /*4560*/  IMAD.MOV R12, RZ, RZ, -R13 ;  /* 0x000000ffff0c7224 */ /* 0x000fe400078e0a0d */
[----:B------:R-:W-:Y:S04]  /*4570*/  @!P0 IMAD.HI.U32 R0, R2, R4, RZ ;  /* 0x0000000402008227 */ /* 0x000fe800078e00ff */
[----:B------:R-:W-:Y:S01]  /*4580*/  IMAD R12, R40, R12, R8 ;  /* 0x0000000c280c7224 */ /* 0x000fe200078e0208 */
[----:B------:R-:W-:Y:S04]  /*4590*/  @!P0 SHF.R.U32.HI R0, RZ, R5, R0 ;  /* 0x00000005ff008219 */ /* 0x000fe80000011600 */
[----:B------:R-:W-:Y:S04]  /*45a0*/  @!P0 SEL R0, R2, R0, !P2 ;  /* 0x0000000002008207 */ /* 0x000fe80005000000 */
[----:B------:R-:W-:Y:S01]  /*45b0*/  @!P0 IADD3 R13, PT, PT, R13, -R0, RZ ;  /* 0x800000000d0d8210 */ /* 0x000fe20007ffe0ff */
[----:B------:R-:W-:Y:S01]  /*45c0*/  @!P0 IMAD R0, R9, R12, R0 ;  /* 0x0000000c09008224 */ /* 0x000fe200078e0200 */
[----:B------:R-:W-:Y:S01]  /*45d0*/  IADD3 R9, PT, PT, -R8, RZ, RZ ;  /* 0x000000ff08097210 */ /* 0x000fe20007ffe1ff */
[--C-:B------:R-:W-:Y:S02]  /*45e0*/  IMAD.MOV R12, RZ, RZ, -R2.reuse ;  /* 0x000000ffff0c7224 */ /* 0x100fe400078e0a02 */
[----:B------:R-:W-:Y:S02]  /*45f0*/  @!P0 IMAD R8, R13, R40, R2 ;  /* 0x000000280d088224 */ /* 0x000fe400078e0202 */
[----:B------:R-:W-:Y:S02]  /*4600*/  @!P0 IMAD.MOV.U32 R2, RZ, RZ, R0 ;  /* 0x000000ffff028224 */ /* 0x000fe400078e0000 */
[----:B------:R-:W-:Y:S02]  /*4610*/  IMAD R11, R3, R12, R11 ;  /* 0x0000000c030b7224 */ /* 0x000fe400078e020b */
[----:B------:R-:W-:Y:S02]  /*4620*/  IMAD R10, R6, R9, R10 ;  /* 0x00000009060a7224 */ /* 0x000fe400078e020a */
[----:B------:R-:W-:Y:S02]  /*4630*/  IMAD R11, R2, R3, R11 ;  /* 0x00000003020b7224 */ /* 0x000fe400078e020b */
[----:B------:R-:W-:Y:S02]  /*4640*/  IMAD R10, R8, R6, R10 ;  /* 0x00000006080a7224 */ /* 0x000fe400078e020a */
.L_x_82:
[----:B------:R-:W-:Y:S05]  /*4650*/  BRA.U UP1, `(.L_x_83) ;  /* 0x0000000101107547 */ /* 0x000fea000b800000 */
[----:B------:R-:W-:Y:S04]  /*4660*/  MOV R2, UR6 ;  /* 0x0000000600027c02 */ /* 0x000fe80008000f00 */
[----:B------:R-:W-:Y:S04]  /*4670*/  SHF.L.U32 R2, R2, 0x1f, RZ ;  /* 0x0000001f02027819 */ /* 0x000fe800000006ff */
[----:B------:R-:W2:Y:S02]  /*4680*/  SYNCS.PHASECHK.TRANS64.TRYWAIT P0, [UR7+0x138], R2 ;  /* 0x00013802ff0075a7 */ /* 0x000ea40008001107 */
[----:B--2---:R-:W-:Y:S05]  /*4690*/  @!P0 BRA `(.L_x_84) ;  /* 0x0000004000288947 */ /* 0x004fea0003800000 */
.L_x_83:
[----:B------:R-:W-:Y:S02]  /*46a0*/  R2UR UR11, R15 ;  /* 0x000000000f0b72ca */ /* 0x000fe400000e0000 */
[----:B------:R-:W-:Y:S02]  /*46b0*/  R2UR UR10, R14 ;  /* 0x000000000e0a72ca */ /* 0x000fe400000e0000 */
[----:B------:R-:W-:Y:S04]  /*46c0*/  ISETP.NE.U32.AND P2, PT, RZ, UR4, PT ;  /* 0x00000004ff007c0c */ /* 0x000fe8000bf45070 */
[----:B------:R-:W-:Y:S05]  /*46d0*/  ISETP.NE.AND.EX P2, PT, RZ, UR5, PT, P2 ;  /* 0x00000005ff007c0c */ /* 0x000fea000bf45320 */
[----:B------:R-:W-:Y:S02]  /*46e0*/  USHF.L.U32 UR11, UR11, 0x7, URZ ;  /* 0x000000070b0b7899 */ /* 0x000fe400080006ff */
[----:B------:R-:W-:Y:S01]  /*46f0*/  USHF.L.U32 UR10, UR10, 0x6, URZ ;  /* 0x000000060a0a7899 */ /* 0x000fe200080006ff */
[----:B------:R-:W-:Y:S11]  /*4700*/  BRA.U !UP4, `(.L_x_85) ;  /* 0x000000010c347547 */ /* 0x000ff6000b800000 */
[----:B------:R-:W-:Y:S01]  /*4710*/  UPLOP3.LUT UP0, UPT, UPT, UPT, UP3, 0x80, 0x8 ;  /* 0x000000000008789c */ /* 0x000fe20003f0f030 */
[----:B--2---:R-:W-:Y:S02]  /*4720*/  HFMA2 R0, -RZ, RZ, 0, 5.9604644775390625e-08 ;  /* 0x00000001ff007431 */ /* 0x004fe400000001ff */
[----:B------:R-:W-:Y:S03]  /*4730*/  IMAD.MOV.U32 R88, RZ, RZ, 0x1 ;  /* 0x00000001ff587424 */ /* 0x000fe600078e00ff */
[----:B------:R-:W-:Y:S05]  /*4740*/  PLOP3.LUT P0, PT, PT, PT, UP0, 0x80, 0x8 ;  /* 0x000000000008781c */ /* 0x000fea0003f0f008 */
[----:B------:R-:W2:Y:S01]  /*4750*/  @UP0 LDCU.64 UR14, c[0x0][0x888] ;  /* 0x00011100ff0e07ac */ /* 0x000ea20008000a00 */
[----:B------:R-:W-:Y:S07]  /*4760*/  @UP0 UIMAD UR8, UR36, UR4, URZ ;  /* 0x00000004240802a4 */ /* 0x000fee000f8e02ff */
[----:B------:R-:W-:Y:S01]  /*4770*/  @!P0 PRMT R88, R0, 0x7610, R88 ;  /* 0x0000761000588816 */ /* 0x000fe20000000058 */
[----:B--2---:R-:W-:Y:S03]  /*4780*/  @UP0 UIMAD.WIDE UR14, UR8, 0x4, UR14 ;  /* 0x00000004080e08a5 */ /* 0x004fe6000f8e020e */
[----:B------:R-:W2:Y:S03]  /*4790*/  @!UP0 LDCU UR8, c[0x0][0x880] ;  /* 0x00011000ff0887ac */ /* 0x000ea60008000800 */
[----:B------:R-:W-:Y:S01]  /*47a0*/  IMAD.U32 R8, RZ, RZ, UR14 ;  /* 0x0000000eff087e24 */ /* 0x000fe2000f8e00ff */
[----:B------:R-:W-:Y:S05]  /*47b0*/  MOV R9, UR15 ;  /* 0x0000000f00097c02 */ /* 0x000fea0008000f00 */
[----:B-----5:R3:W5:Y:S02]  /*47c0*/  @P0 LDG.E R49, desc[UR46][R8.64] ;  /* 0x0000002e08310981 */ /* 0x020764000c1e1900 */
[----:B--23--:R-:W-:Y:S07]  /*47d0*/  @!P0 IMAD.U32 R49, RZ, RZ, UR8 ;  /* 0x00000008ff318e24 */ /* 0x00cfee000f8e00ff */
.L_x_85:
[----:B-----5:R-:W-:Y:S01]  /*47e0*/  @!P2 FSETP.EQ.AND P0, PT, R49, RZ, PT ;  /* 0x000000ff3100a20b */ /* 0x020fe20003f02000 */
[----:B------:R-:W-:Y:S01]  /*47f0*/  @!UPT UIADD3 URZ, UPT, UPT, URZ, URZ, URZ ;  /* 0x000000fffffff290 */ /* 0x000fe2000fffe0ff */
[----:B------:R-:W-:Y:S11]  /*4800*/  @!P2 BRA `(.L_x_86) ;  /* 0x000000000014a947 */ /* 0x000ff60003800000 */
[----:B------:R-:W-:Y:S02]  /*4810*/  LOP3.LUT P2, RZ, R88, 0xff, RZ, 0xc0, !PT ;  /* 0x000000ff58ff7812 */ /* 0x000fe4000784c0ff */
[----:B------:R-:W-:Y:S04]  /*4820*/  PLOP3.LUT P0, PT, PT, PT, UP0, 0x80, 0x8 ;  /* 0x000000000008781c */ /* 0x000fe80003f0f008 */
[----:B------:R-:W-:Y:S07]  /*4830*/  PLOP3.LUT P0, PT, P0, PT, PT, 0x8, 0x80 ;  /* 0x000000000080781c */ /* 0x000fee000070e170 */
[----:B------:R-:W-:Y:S11]  /*4840*/  @P2 FSETP.EQ.AND P0, PT, R49, RZ, PT ;  /* 0x000000ff3100220b */ /* 0x000ff60003f02000 */
[----:B------:R-:W-:Y:S02]  /*4850*/  @!UPT UIADD3 URZ, UPT, UPT, URZ, URZ, URZ ;  /* 0x000000fffffff290 */ /* 0x000fe4000fffe0ff */
.L_x_86:
[----:B------:R-:W-:Y:S01]  /*4860*/  ULEA UR15, UR13, UR7, 0x3 ;  /* 0x000000070d0f7291 */ /* 0x000fe2000f8e18ff */
[----:B------:R-:W-:Y:S02]  /*4870*/  SHF.L.U32 R9, R29, 0x1f, RZ ;  /* 0x0000001f1d097819 */ /* 0x000fe400000006ff */
[----:B------:R-:W-:Y:S04]  /*4880*/  ELECT P4, URZ, PT ;  /* 0x0000000000ff782f */ /* 0x000fe80003880000 */
[----:B------:R-:W-:Y:S02]  /*4890*/  PLOP3.LUT P4, PT, P0, P4, PT, 0xf2, 0x2f ;  /* 0x00000000002f781c */ /* 0x000fe40000789e72 */
[----:B------:R-:W3:Y:S11]  /*48a0*/  SYNCS.PHASECHK.TRANS64.TRYWAIT P2, [UR15+0x118], R9 ;  /* 0x00011809ff0075a7 */ /* 0x000ef6000804110f */
[----:B-1----:R-:W-:Y:S05]  /*48b0*/  @!P4 IADD3 R8, P0, PT, R30, 0x580, RZ ;  /* 0x000005801e08c810 */ /* 0x002fea0007f1e0ff */
[----:B--2---:R-:W-:Y:S01]  /*48c0*/  @!P4 IMAD.X R2, RZ, RZ, R31, P0 ;  /* 0x000000ffff02c224 */ /* 0x004fe200000e061f */
[----:B---3--:R-:W-:Y:S07]  /*48d0*/  @!P2 BRA `(.L_x_87) ;  /* 0x0000003c00b0a947 */ /* 0x008fee0003800000 */
.L_x_182:
[----:B------:R-:W2:Y:S01]  /*48e0*/  LDC.64 R12, c[0x0][0xb18] ;  /* 0x0002c600ff0c7b82 */ /* 0x000ea20000000a00 */
[----:B------:R-:W-:Y:S01]  /*48f0*/  @!P4 R2UR UR8, R2 ;  /* 0x000000000208c2ca */ /* 0x000fe200000e0000 */
[----:B------:R-:W-:Y:S01]  /*4900*/  VOTEU.ALL UP2, P4 ;  /* 0x0000000000ff7886 */ /* 0x000fe20002040000 */
[----:B------:R-:W-:Y:S01]  /*4910*/  @!P4 R2UR UR9, R8 ;  /* 0x000000000809c2ca */ /* 0x000fe200000e0000 */
[----:B------:R-:W-:Y:S01]  /*4920*/  VOTEU.ALL UP1, P4 ;  /* 0x0000000000ff7886 */ /* 0x000fe20002020000 */
[----:B-1----:R-:W-:Y:S03]  /*4930*/  @!P4 IMAD.MOV.U32 R0, RZ, RZ, 0x2000 ;  /* 0x00002000ff00c424 */ /* 0x002fe600078e00ff */
[----:B------:R-:W1:Y:S01]  /*4940*/  @!P1 LDC R2, c[0x0][0xb0c] ;  /* 0x0002c300ff029b82 */ /* 0x000e620000000800 */
[----:B------:R-:W-:Y:S01]  /*4950*/  UMOV UR20, 0x0 ;  /* 0x0000000000147882 */ /* 0x000fe20000000000 */
[----:B------:R-:W-:Y:S01]  /*4960*/  UMOV UR21, 0x10000000 ;  /* 0x1000000000157882 */ /* 0x000fe20000000000 */
[----:B------:R-:W-:Y:S01]  /*4970*/  UMOV UR12, UR36 ;  /* 0x00000024000c7c82 */ /* 0x000fe20008000000 */
[----:B------:R-:W-:Y:S01]  /*4980*/  UIADD3 UR14, UPT, UPT, UR13, 0x1, URZ ;  /* 0x000000010d0e7890 */ /* 0x000fe2000fffe0ff */
[----:B------:R-:W-:Y:S01]  /*4990*/  @P3 SHF.R.U32.HI R26, RZ, 0x10, R21 ;  /* 0x00000010ff1a3819 */ /* 0x000fe20000011615 */
[----:B------:R-:W-:Y:S02]  /*49a0*/  VIADD R28, R28, 0x1 ;  /* 0x000000011c1c7836 */ /* 0x000fe40000000000 */
[----:B------:R-:W-:Y:S01]  /*49b0*/  IMAD.U32 R9, RZ, RZ, UR8 ;  /* 0x00000008ff097e24 */ /* 0x000fe2000f8e00ff */
[----:B------:R-:W-:Y:S01]  /*49c0*/  @!UP2 ULEA UR8, UR13, UR7, 0xd ;  /* 0x000000070d08a291 */ /* 0x000fe2000f8e68ff */
[----:B------:R-:W-:Y:S01]  /*49d0*/  IMAD.U32 R8, RZ, RZ, UR9 ;  /* 0x00000009ff087e24 */ /* 0x000fe2000f8e00ff */
[----:B------:R-:W-:Y:S02]  /*49e0*/  UIADD3 UR9, UPT, UPT, UR15, 0x100, URZ ;  /* 0x000001000f097890 */ /* 0x000fe4000fffe0ff */
[----:B------:R-:W-:Y:S01]  /*49f0*/  @!P4 R2UR UR19, R9 ;  /* 0x000000000913c2ca */ /* 0x000fe200000e0000 */
[----:B------:R-:W-:Y:S01]  /*4a00*/  @!UP2 UIADD3 UR8, UPT, UPT, UR8, 0x200, URZ ;  /* 0x000002000808a890 */ /* 0x000fe2000fffe0ff */
[----:B------:R-:W-:Y:S01]  /*4a10*/  @!P4 R2UR UR18, R8 ;  /* 0x000000000812c2ca */ /* 0x000fe200000e0000 */
[----:B------:R-:W-:Y:S01]  /*4a20*/  UISETP.NE.AND UP5, UPT, UR14, 0x3, UPT ;  /* 0x000000030e00788c */ /* 0x000fe2000bfa5270 */
[----:B------:R-:W3:Y:S01]  /*4a30*/  LDC.64 R8, c[0x0][0xb10] ;  /* 0x0002c400ff087b82 */ /* 0x000ee20000000a00 */
[----:B------:R-:W-:Y:S02]  /*4a40*/  UPRMT UR16, UR37, 0x654, UR9 ;  /* 0x0000065425107896 */ /* 0x000fe40008000009 */
[----:B------:R-:W-:Y:S02]  /*4a50*/  USEL UR17, URZ, 0x1, UP5 ;  /* 0x00000001ff117887 */ /* 0x000fe4000a800000 */
[----:B------:R-:W-:Y:S04]  /*4a60*/  USEL UR14, UR14, URZ, UP5 ;  /* 0x000000ff0e0e7287 */ /* 0x000fe8000a800000 */
[----:B------:R-:W-:Y:S01]  /*4a70*/  ULEA UR13, UR14, UR7, 0x3 ;  /* 0x000000070e0d7291 */ /* 0x000fe2000f8e18ff */
[----:B------:R-:W-:Y:S01]  /*4a80*/  LOP3.LUT R29, R29, UR17, RZ, 0x3c, !PT ;  /* 0x000000111d1d7c12 */ /* 0x000fe2000f8e3cff */
[----:B------:R1:W-:Y:S01]  /*4a90*/  @!UP1 UTMALDG.3D [UR8], [UR18], desc[UR20] ;  /* 0x00001408120095b4 */ /* 0x0003e20008011000 */
[----:B------:R5:W-:Y:S02]  /*4aa0*/  @!P4 SYNCS.ARRIVE.TRANS64.RED.A0TR RZ, [UR15+0x100], R0 ;  /* 0x00010000ffffc9a7 */ /* 0x000be4000830040f */
[----:B------:R-:W-:Y:S01]  /*4ab0*/  SHF.L.U32 R14, R29, 0x1f, RZ ;  /* 0x0000001f1d0e7819 */ /* 0x000fe200000006ff */
[C---:B---3--:R-:W-:Y:S01]  /*4ac0*/  @!P1 IMAD.HI.U32 R8, R11.reuse, R8, RZ ;  /* 0x000000080b089227 */ /* 0x048fe200078e00ff */
[----:B--2---:R-:W-:Y:S02]  /*4ad0*/  @!P1 ISETP.NE.AND P0, PT, R12, 0x1, PT ;  /* 0x000000010c00980c */ /* 0x004fe40003f05270 */
[----:B-1----:R-:W-:Y:S01]  /*4ae0*/  @!P1 ISETP.NE.AND P2, PT, R2, 0x1, PT ;  /* 0x000000010200980c */ /* 0x002fe20003f45270 */
[----:B------:R-:W-:Y:S01]  /*4af0*/  SYNCS.ARRIVE.TRANS64.RED.A1T0 RZ, [UR16], RZ ;  /* 0x000000ffffff79a7 */ /* 0x000fe20008100410 */
[C---:B------:R-:W-:Y:S01]  /*4b00*/  @!P1 IMAD.HI.U32 R13, R10.reuse, R13, RZ ;  /* 0x0000000d0a0d9227 */ /* 0x040fe200078e00ff */
[----:B------:R-:W-:Y:S04]  /*4b10*/  @!P1 SHF.R.U32.HI R8, RZ, R9, R8 ;  /* 0x00000009ff089219 */ /* 0x000fe80000011608 */
[----:B------:R-:W-:Y:S01]  /*4b20*/  @!P1 SEL R8, R11, R8, !P2 ;  /* 0x000000080b089207 */ /* 0x000fe20005000000 */
[----:B------:R-:W1:Y:S01]  /*4b30*/  SYNCS.PHASECHK.TRANS64.TRYWAIT P5, [UR13+0x118], R14 ;  /* 0x0001180eff0075a7 */ /* 0x000e6200080a110d */
[----:B-----5:R-:W2:Y:S02]  /*4b40*/  @!P1 LDC R0, c[0x0][0xb20] ;  /* 0x0002c800ff009b82 */ /* 0x020ea40000000800 */
[----:B--2---:R-:W-:Y:S04]  /*4b50*/  @!P1 SHF.R.U32.HI R0, RZ, R0, R13 ;  /* 0x00000000ff009219 */ /* 0x004fe8000001160d */
[----:B------:R-:W-:Y:S05]  /*4b60*/  @!P1 SEL R9, R10, R0, !P0 ;  /* 0x000000000a099207 */ /* 0x000fea0004000000 */
[----:B------:R-:W-:Y:S02]  /*4b70*/  @!P1 IMAD.IADD R0, R9, 0x1, -R8 ;  /* 0x0000000109009824 */ /* 0x000fe400078e0a08 */
[----:B------:R-:W-:Y:S02]  /*4b80*/  @!P1 IMAD.IADD R8, R8, 0x1, -R9 ;  /* 0x0000000108089824 */ /* 0x000fe400078e0a09 */
[----:B------:R-:W-:Y:S02]  /*4b90*/  @!P1 IMAD R11, R0, R2, R11 ;  /* 0x00000002000b9224 */ /* 0x000fe400078e020b */
[----:B------:R-:W-:Y:S01]  /*4ba0*/  @!P1 IMAD R10, R8, R12, R10 ;  /* 0x0000000c080a9224 */ /* 0x000fe200078e020a */
[----:B-1----:R-:W-:Y:S06]  /*4bb0*/  @!P5 BRA `(.L_x_88) ;  /* 0x0000003c0010d947 */ /* 0x002fec0003800000 */
.L_x_184:
[----:B------:R-:W-:Y:S01]  /*4bc0*/  @!P4 IADD3 R2, P0, PT, R30, 0x580, RZ ;  /* 0x000005801e02c810 */ /* 0x000fe20007f1e0ff */
[----:B------:R-:W-:Y:S01]  /*4bd0*/  UMOV UR18, 0x0 ;  /* 0x0000000000127882 */ /* 0x000fe20000000000 */
[----:B------:R-:W-:Y:S01]  /*4be0*/  UMOV UR19, 0x10000000 ;  /* 0x1000000000137882 */ /* 0x000fe20000000000 */
[----:B------:R-:W-:Y:S01]  /*4bf0*/  VOTEU.ALL UP1, P4 ;  /* 0x0000000000ff7886 */ /* 0x000fe20002020000 */
[----:B------:R-:W-:Y:S01]  /*4c00*/  @!P4 R2UR UR9, R2 ;  /* 0x000000000209c2ca */ /* 0x000fe200000e0000 */
[----:B-1----:R-:W-:Y:S01]  /*4c10*/  @!P4 IMAD.X R0, RZ, RZ, R31, P0 ;  /* 0x000000ffff00c224 */ /* 0x002fe200000e061f */
[----:B------:R-:W-:Y:S01]  /*4c20*/  UMOV UR12, UR36 ;  /* 0x00000024000c7c82 */ /* 0x000fe20008000000 */
[----:B------:R-:W-:Y:S01]  /*4c30*/  @P3 R2UR UR36, R26 ;  /* 0x000000001a2432ca */ /* 0x000fe200000e0000 */
[----:B------:R-:W-:Y:S01]  /*4c40*/  @!UP1 ULEA UR15, UR14, UR7, 0xd ;  /* 0x000000070e0f9291 */ /* 0x000fe2000f8e68ff */
[----:B------:R-:W-:Y:S01]  /*4c50*/  ISETP.NE.AND P0, PT, R28, 0x2, PT ;  /* 0x000000021c00780c */ /* 0x000fe20003f05270 */
[----:B------:R-:W-:Y:S01]  /*4c60*/  @!UP1 UIADD3 UR10, UPT, UPT, UR10, 0x20, URZ ;  /* 0x000000200a0a9890 */ /* 0x000fe2000fffe0ff */
[----:B------:R-:W-:Y:S01]  /*4c70*/  @!P4 R2UR UR8, R0 ;  /* 0x000000000008c2ca */ /* 0x000fe200000e0000 */
[----:B------:R-:W-:Y:S01]  /*4c80*/  IMAD.IADD R14, R10, 0x1, R86 ;  /* 0x000000010a0e7824 */ /* 0x000fe200078e0256 */
[----:B------:R-:W-:Y:S01]  /*4c90*/  SEL R0, RZ, 0x1, P0 ;  /* 0x00000001ff007807 */ /* 0x000fe20000000000 */
[----:B------:R-:W-:Y:S01]  /*4ca0*/  IMAD.IADD R15, R11, 0x1, R87 ;  /* 0x000000010b0f7824 */ /* 0x000fe200078e0257 */
[----:B------:R-:W-:Y:S02]  /*4cb0*/  SEL R28, R28, RZ, P0 ;  /* 0x000000ff1c1c7207 */ /* 0x000fe40000000000 */
[----:B------:R-:W-:Y:S01]  /*4cc0*/  IMAD.U32 R8, RZ, RZ, UR9 ;  /* 0x00000009ff087e24 */ /* 0x000fe2000f8e00ff */
[----:B------:R-:W-:Y:S01]  /*4cd0*/  UIADD3 UR9, UPT, UPT, UR13, 0x100, URZ ;  /* 0x000001000d097890 */ /* 0x000fe2000fffe0ff */
[----:B------:R-:W-:Y:S03]  /*4ce0*/  LOP3.LUT R27, R27, R0, RZ, 0x3c, !PT ;  /* 0x000000001b1b7212 */ /* 0x000fe600078e3cff */
[----:B------:R-:W-:Y:S02]  /*4cf0*/  @!P4 R2UR UR16, R8 ;  /* 0x000000000810c2ca */ /* 0x000fe400000e0000 */
[----:B------:R-:W-:Y:S01]  /*4d00*/  IMAD.U32 R9, RZ, RZ, UR8 ;  /* 0x00000008ff097e24 */ /* 0x000fe2000f8e00ff */
[----:B------:R-:W-:Y:S01]  /*4d10*/  @!UP1 UIADD3 UR8, UPT, UPT, UR15, 0x200, URZ ;  /* 0x000002000f089890 */ /* 0x000fe2000fffe0ff */
[----:B------:R-:W-:Y:S01]  /*4d20*/  VOTEU.ALL UP1, P4 ;  /* 0x0000000000ff7886 */ /* 0x000fe20002020000 */
[----:B------:R-:W-:Y:S02]  /*4d30*/  UPRMT UR15, UR37, 0x654, UR9 ;  /* 0x00000654250f7896 */ /* 0x000fe40008000009 */
[----:B------:R-:W-:Y:S11]  /*4d40*/  @!P4 R2UR UR17, R9 ;  /* 0x000000000911c2ca */ /* 0x000ff600000e0000 */
[----:B------:R-:W-:Y:S02]  /*4d50*/  @!UPT UIADD3 URZ, UPT, UPT, URZ, URZ, URZ ;  /* 0x000000fffffff290 */ /* 0x000fe4000fffe0ff */
[----:B------:R2:W-:Y:S01]  /*4d60*/  @!UP1 UTMALDG.3D [UR8], [UR16], desc[UR18] ;  /* 0x00001208100095b4 */ /* 0x0005e20008011000 */
[----:B------:R2:W-:Y:S01]  /*4d70*/  @!P4 SYNCS.ARRIVE.TRANS64.RED.A0TR RZ, [UR13+0x100], R25 ;  /* 0x00010019ffffc9a7 */ /* 0x0005e2000830040d */
[----:B------:R-:W-:Y:S04]  /*4d80*/  UIADD3 UR13, UPT, UPT, UR14, 0x1, URZ ;  /* 0x000000010e0d7890 */ /* 0x000fe8000fffe0ff */
[----:B------:R-:W-:Y:S04]  /*4d90*/  UISETP.NE.AND UP1, UPT, UR13, 0x3, UPT ;  /* 0x000000030d00788c */ /* 0x000fe8000bf25270 */
[----:B------:R-:W-:Y:S02]  /*4da0*/  USEL UR14, URZ, 0x1, UP1 ;  /* 0x00000001ff0e7887 */ /* 0x000fe40008800000 */
[----:B------:R-:W-:Y:S02]  /*4db0*/  USEL UR13, UR13, URZ, UP1 ;  /* 0x000000ff0d0d7287 */ /* 0x000fe40008800000 */
[----:B------:R-:W-:Y:S02]  /*4dc0*/  UPLOP3.LUT UP1, UPT, UPT, UPT, UPT, 0x80, 0x8 ;  /* 0x000000000008789c */ /* 0x000fe40003f2f070 */
[----:B------:R-:W-:Y:S01]  /*4dd0*/  LOP3.LUT R29, R29, UR14, RZ, 0x3c, !PT ;  /* 0x0000000e1d1d7c12 */ /* 0x000fe2000f8e3cff */
[----:B------:R-:W-:Y:S01]  /*4de0*/  SYNCS.ARRIVE.TRANS64.RED.A1T0 RZ, [UR15], RZ ;  /* 0x000000ffffff79a7 */ /* 0x000fe2000810040f */
[----:B------:R-:W-:Y:S07]  /*4df0*/  @P3 BRA `(.L_x_89) ;  /* 0xfffffff4001c3947 */ /* 0x000fee000383ffff */
[----:B------:R-:W-:Y:S01]  /*4e00*/  UIADD3 UR7, UPT, UPT, UR7, 0x118, URZ ;  /* 0x0000011807077890 */ /* 0x000fe2000fffe0ff */
[----:B------:R-:W-:-:S03]  /*4e10*/  SHF.L.U32 R2, R29, 0x1f, RZ ;  /* 0x0000001f1d027819 */ /* 0x000fc600000006ff */
[----:B------:R-:W-:-:S09]  /*4e20*/  ULEA UR4, UR13, UR7, 0x3 ;  /* 0x000000070d047291 */ /* 0x000fd2000f8e18ff */
[----:B------:R-:W1:Y:S02]  /*4e30*/  SYNCS.PHASECHK.TRANS64.TRYWAIT P0, [UR4], R2 ;  /* 0x00000002ff0075a7 */ /* 0x000e640008001104 */
[----:B-1----:R-:W-:Y:S05]  /*4e40*/  @!P0 BRA `(.L_x_90) ;  /* 0x0000003800848947 */ /* 0x002fea0003800000 */
.L_x_186:
        /* <DEDUP_REMOVED lines=9> */
.L_x_188:
[----:B------:R-:W-:-:S04]  /*4ee0*/  UIADD3 UR5, UPT, UPT, UR5, 0x1, URZ ;  /* 0x0000000105057890 */ /* 0x000fc8000fffe0ff */
[----:B------:R-:W-:-:S04]  /*4ef0*/  UISETP.NE.AND UP0, UPT, UR5, 0x3, UPT ;  /* 0x000000030500788c */ /* 0x000fc8000bf05270 */
[----:B------:R-:W-:Y:S02]  /*4f00*/  USEL UR4, URZ, 0x1, UP0 ;  /* 0x00000001ff047887 */ /* 0x000fe40008000000 */
[----:B------:R-:W-:-:S04]  /*4f10*/  USEL UR5, UR5, URZ, UP0 ;  /* 0x000000ff05057287 */ /* 0x000fc80008000000 */
[----:B------:R-:W-:Y:S01]  /*4f20*/  ULEA UR5, UR5, UR7, 0x3 ;  /* 0x0000000705057291 */ /* 0x000fe2000f8e18ff */
[----:B-1----:R-:W-:-:S04]  /*4f30*/  LOP3.LUT R2, R29, UR4, RZ, 0x3c, !PT ;  /* 0x000000041d027c12 */ /* 0x002fc8000f8e3cff */
[----:B------:R-:W-:Y:S01]  /*4f40*/  SHF.L.U32 R2, R2, 0x1f, RZ ;  /* 0x0000001f02027819 */ /* 0x000fe200000006ff */
[----:B------:R-:W-:-:S07]  /*4f50*/  IMAD.U32 R0, RZ, RZ, UR5 ;  /* 0x00000005ff007e24 */ /* 0x000fce000f8e00ff */
.L_x_92:
[----:B-1----:R1:W3:Y:S02]  /*4f60*/  SYNCS.PHASECHK.TRANS64.TRYWAIT P0, [R0+URZ], R2 ;  /* 0x00000002000075a7 */ /* 0x0022e400080011ff */
[----:B---3--:R-:W-:Y:S05]  /*4f70*/  @!P0 NANOSLEEP.SYNCS 0x989680 ;  /* 0x009896800000895d */ /* 0x008fea0003900000 */
[----:B------:R-:W3:Y:S02]  /*4f80*/  @!P0 SYNCS.PHASECHK.TRANS64 P0, [R0+URZ], R2 ;  /* 0x00000002000085a7 */ /* 0x000ee400080010ff */
[----:B--23--:R-:W-:Y:S05]  /*4f90*/  @P0 EXIT ;  /* 0x000000000000094d */ /* 0x00cfea0003800000 */
[----:B------:R-:W-:Y:S05]  /*4fa0*/  BRA `(.L_x_92) ;  /* 0xfffffffc00ec7947 */ /* 0x000fea000383ffff */
.L_x_80:
[----:B------:R-:W-:-:S06]  /*4fb0*/  UISETP.GE.AND UP1, UPT, UR8, 0x4, UPT ;  /* 0x000000040800788c */ /* 0x000fcc000bf26270 */
[----:B------:R-:W-:-:S13]  /*4fc0*/  PLOP3.LUT P0, PT, PT, PT, UP1, 0x80, 0x8 ;  /* 0x000000000008781c */ /* 0x000fda0003f0f018 */
[----:B------:R-:W-:Y:S05]  /*4fd0*/  @!P0 EXIT ;  /* 0x000000000000894d */ /* 0x000fea0003800000 */
[----:B------:R-:W-:Y:S01]  /*4fe0*/  BAR.SYNC.DEFER_BLOCKING 0x6, 0xa0 ;  /* 0x0182800000007b1d */ /* 0x000fe20000010000 */
[C---:B------:R-:W-:Y:S01]  /*4ff0*/  IMAD.SHL.U32 R2, R93.reuse, 0x20, RZ ;  /* 0x000000205d027824 */ /* 0x040fe200078e00ff */
[C---:B------:R-:W-:Y:S01]  /*5000*/  LOP3.LUT R94, R93.reuse, 0x2, RZ, 0xc0, !PT ;  /* 0x000000025d5e7812 */ /* 0x040fe200078ec0ff */
[C---:B------:R-:W-:Y:S01]  /*5010*/  IMAD.SHL.U32 R99, R93.reuse, 0x4, RZ ;  /* 0x000000045d637824 */ /* 0x040fe200078e00ff */
[C---:B------:R-:W-:Y:S01]  /*5020*/  LOP3.LUT R100, R93.reuse, 0x60, RZ, 0xc0, !PT ;  /* 0x000000605d647812 */ /* 0x040fe200078ec0ff */
[C---:B------:R-:W-:Y:S01]  /*5030*/  IMAD.U32 R46, R93.reuse, 0x10000, RZ ;  /* 0x000100005d2e7824 */ /* 0x040fe200078e00ff */
[----:B------:R-:W-:Y:S02]  /*5040*/  UMOV UR48, 0x400 ;  /* 0x0000040000307882 */ /* 0x000fe40000000000 */
[----:B------:R-:W1:Y:S01]  /*5050*/  LDC R91, c[0x0][0x370] ;  /* 0x0000dc00ff5b7b82 */ /* 0x000e620000000800 */
[----:B------:R-:W-:Y:S01]  /*5060*/  ULEA UR48, UR37, UR48, 0x18 ;  /* 0x0000003025307291 */ /* 0x000fe2000f8ec0ff */
[----:B------:R-:W-:Y:S01]  /*5070*/  LOP3.LUT R3, R2, 0xc0, RZ, 0xc0, !PT ;  /* 0x000000c002037812 */ /* 0x000fe200078ec0ff */
[----:B------:R-:W-:Y:S01]  /*5080*/  IMAD.MOV.U32 R45, RZ, RZ, RZ ;  /* 0x000000ffff2d7224 */ /* 0x000fe200078e00ff */
[----:B------:R-:W-:Y:S01]  /*5090*/  LOP3.LUT R93, R93, 0x4, RZ, 0xc0, !PT ;  /* 0x000000045d5d7812 */ /* 0x000fe200078ec0ff */
[----:B------:R-:W-:Y:S01]  /*50a0*/  UIADD3 UR52, UPT, UPT, UR48, 0x200, URZ ;  /* 0x0000020030347890 */ /* 0x000fe2000fffe0ff */
[----:B------:R-:W-:-:S02]  /*50b0*/  LOP3.LUT R99, R3, 0x18, R99, 0xf8, !PT ;  /* 0x0000001803637812 */ /* 0x000fc400078ef863 */
[----:B------:R-:W-:Y:S01]  /*50c0*/  CS2R R96, SRZ ;  /* 0x0000000000607805 */ /* 0x000fe2000001ff00 */
[----:B------:R-:W2:Y:S01]  /*50d0*/  LDC R42, c[0x0][0xb0c] ;  /* 0x0002c300ff2a7b82 */ /* 0x000ea20000000800 */
[----:B------:R-:W-:Y:S01]  /*50e0*/  LOP3.LUT R46, R46, 0x600000, RZ, 0xc0, !PT ;  /* 0x006000002e2e7812 */ /* 0x000fe200078ec0ff */
[----:B------:R-:W-:Y:S01]  /*50f0*/  IMAD.MOV.U32 R103, RZ, RZ, RZ ;  /* 0x000000ffff677224 */ /* 0x000fe200078e00ff */
[----:B------:R-:W-:Y:S01]  /*5100*/  IADD3 R98, PT, PT, -R93, 0x2, RZ ;  /* 0x000000025d627810 */ /* 0x000fe20007ffe1ff */
[----:B------:R-:W-:Y:S01]  /*5110*/  IMAD.MOV R94, RZ, RZ, -R94 ;  /* 0x000000ffff5e7224 */ /* 0x000fe200078e0a5e */
[----:B------:R-:W-:Y:S01]  /*5120*/  LOP3.LUT R99, R99, 0xf20, R2, 0xf8, !PT ;  /* 0x00000f2063637812 */ /* 0x000fe200078ef802 */
[----:B------:R-:W-:Y:S01]  /*5130*/  IMAD.MOV R93, RZ, RZ, -R93 ;  /* 0x000000ffff5d7224 */ /* 0x000fe200078e0a5d */
[----:B------:R-:W4:Y:S01]  /*5140*/  LDCU.64 UR54, c[0x0][0x348] ;  /* 0x00006900ff3677ac */ /* 0x000f220008000a00 */
[----:B------:R-:W1:Y:S01]  /*5150*/  LDC R89, c[0x0][0xb20] ;  /* 0x0002c800ff597b82 */ /* 0x000e620000000800 */
[----:B------:R-:W3:Y:S01]  /*5160*/  LDS R0, [UR48+0x1f0] ;  /* 0x0001f030ff007984 */ /* 0x000ee20008000800 */
[----:B------:R-:W-:Y:S01]  /*5170*/  IMAD.SHL.U32 R98, R98, 0x10, RZ ;  /* 0x0000001062627824 */ /* 0x000fe200078e00ff */
[----:B------:R-:W-:Y:S01]  /*5180*/  LEA R99, R99, UR52, 0x1 ;  /* 0x0000003463637c11 */ /* 0x000fe2000f8e08ff */
[----:B------:R-:W-:Y:S01]  /*5190*/  UMOV UR51, 0x1 ;  /* 0x0000000100337882 */ /* 0x000fe20000000000 */
[----:B------:R-:W-:Y:S01]  /*51a0*/  UMOV UR56, URZ ;  /* 0x000000ff00387c82 */ /* 0x000fe20008000000 */
[----:B------:R-:W1:Y:S02]  /*51b0*/  LDCU.64 UR38, c[0x0][0x888] ;  /* 0x00011100ff2677ac */ /* 0x000e640008000a00 */
[----:B------:R-:W1:Y:S01]  /*51c0*/  LDC R41, c[0x0][0xb30] ;  /* 0x0002cc00ff297b82 */ /* 0x000e620000000800 */
[----:B------:R-:W1:Y:S01]  /*51d0*/  LDCU.64 UR44, c[0x0][0x890] ;  /* 0x00011200ff2c77ac */ /* 0x000e620008000a00 */
[----:B------:R-:W-:Y:S01]  /*51e0*/  UMOV UR50, URZ ;  /* 0x000000ff00327c82 */ /* 0x000fe20008000000 */
[----:B------:R-:W-:-:S05]  /*51f0*/  UMOV UR49, URZ ;  /* 0x000000ff00317c82 */ /* 0x000fca0008000000 */
[----:B------:R-:W1:Y:S08]  /*5200*/  LDC.64 R84, c[0x0][0xb10] ;  /* 0x0002c400ff547b82 */ /* 0x000e700000000a00 */
[----:B------:R-:W1:Y:S08]  /*5210*/  LDC.64 R38, c[0x0][0xb18] ;  /* 0x0002c600ff267b82 */ /* 0x000e700000000a00 */
[----:B------:R-:W1:Y:S08]  /*5220*/  LDC.64 R36, c[0x0][0xb28] ;  /* 0x0002ca00ff247b82 */ /* 0x000e700000000a00 */
[----:B------:R-:W1:Y:S01]  /*5230*/  LDC.64 R82, c[0x0][0x8b0] ;  /* 0x00022c00ff527b82 */ /* 0x000e620000000a00 */
[----:B---3--:R-:W-:-:S07]  /*5240*/  IMAD.IADD R46, R0, 0x1, R46 ;  /* 0x00000001002e7824 */ /* 0x008fce00078e022e */
[----:B------:R-:W3:Y:S08]  /*5250*/  LDC.64 R80, c[0x0][0x8a8] ;  /* 0x00022a00ff507b82 */ /* 0x000ef00000000a00 */
[----:B--2-4-:R-:W1:Y:S02]  /*5260*/  LDC R90, c[0x0][0x374] ;  /* 0x0000dd00ff5a7b82 */ /* 0x014e640000000800 */
.L_x_123:
[C---:B------:R-:W-:Y:S02]  /*5270*/  LEA R0, R103.reuse, UR48, 0x3 ;  /* 0x0000003067007c11 */ /* 0x040fe4000f8e18ff */
[----:B------:R-:W-:Y:S02]  /*5280*/  SHF.L.U32 R2, R96, 0x1f, RZ ;  /* 0x0000001f60027819 */ /* 0x000fe400000006ff */
[----:B------:R-:W-:Y:S02]  /*5290*/  LEA R16, R103, UR48, 0x4 ;  /* 0x0000003067107c11 */ /* 0x000fe4000f8e20ff */
[----:B------:R-:W2:Y:S02]  /*52a0*/  SYNCS.PHASECHK.TRANS64.TRYWAIT P0, [R0+URZ+0x140], R2 ;  /* 0x00014002000075a7 */ /* 0x000ea400080011ff */
[----:B--2---:R-:W-:Y:S05]  /*52b0*/  @!P0 BRA `(.L_x_93) ;  /* 0x0000003400988947 */ /* 0x004fea0003800000 */
.L_x_189:
[----:B------:R-:W4:Y:S01]  /*52c0*/  LDC.64 R10, c[0x0][0xb10] ;  /* 0x0002c400ff0a7b82 */ /* 0x000f220000000a00 */
[----:B------:R-:W3:Y:S01]  /*52d0*/  LDS.128 R16, [R16+0x1d0] ;  /* 0x0001d00010107984 */ /* 0x000ee20000000c00 */
[----:B-1----:R-:W-:Y:S01]  /*52e0*/  ISETP.NE.AND P1, PT, R41, 0x1, PT ;  /* 0x000000012900780c */ /* 0x002fe20003f25270 */
[----:B--2---:R-:W-:Y:S01]  /*52f0*/  VIADD R0, R0, 0x150 ;  /* 0x0000015000007836 */ /* 0x004fe20000000000 */
[----:B------:R-:W-:Y:S04]  /*5300*/  ISETP.GE.AND P0, PT, R40, 0x1, PT ;  /* 0x000000012800780c */ /* 0x000fe80003f06270 */
[----:B------:R-:W1:Y:S01]  /*5310*/  LDC.64 R8, c[0x0][0xb18] ;  /* 0x0002c600ff087b82 */ /* 0x000e620000000a00 */
[----:B------:R-:W-:Y:S01]  /*5320*/  PRMT R0, RZ, 0x654, R0 ;  /* 0x00000654ff007816 */ /* 0x000fe20000000000 */
[----:B------:R-:W-:Y:S01]  /*5330*/  @!PT LDS RZ, [RZ] ;  /* 0x00000000fffff984 */ /* 0x000fe20000000800 */
[----:B------:R-:W-:Y:S01]  /*5340*/  @!PT LDS RZ, [RZ] ;  /* 0x00000000fffff984 */ /* 0x000fe20000000800 */
[----:B------:R-:W-:Y:S01]  /*5350*/  @!PT LDS RZ, [RZ] ;  /* 0x00000000fffff984 */ /* 0x000fe20000000800 */
[----:B------:R-:W-:Y:S01]  /*5360*/  @!PT LDS RZ, [RZ] ;  /* 0x00000000fffff984 */ /* 0x000fe20000000800 */
[----:B------:R2:W-:Y:S06]  /*5370*/  MEMBAR.ALL.CTA ;  /* 0x0000000000007992 */ /* 0x0005ec0000008000 */
[----:B--2---:R-:W2:Y:S01]  /*5380*/  FENCE.VIEW.ASYNC.S ;  /* 0x00000000000073c6 */ /* 0x004ea20000000000 */
[----:B------:R-:W1:Y:S08]  /*5390*/  @!P1 LDC R12, c[0x0][0xb20] ;  /* 0x0002c800ff0c9b82 */ /* 0x000e700000000800 */
[----:B------:R-:W1:Y:S01]  /*53a0*/  @!P1 LDC R7, c[0x0][0xb0c] ;  /* 0x0002c300ff079b82 */ /* 0x000e620000000800 */
[----:B--2---:R2:W-:Y:S01]  /*53b0*/  SYNCS.ARRIVE.TRANS64.RED.A1T0 RZ, [R0+URZ], RZ ;  /* 0x000000ff00ff79a7 */ /* 0x0045e200081004ff */
[----:B---3--:R-:W-:Y:S04]  /*53c0*/  LOP3.LUT P4, RZ, R18, 0x1, RZ, 0xc0, !PT ;  /* 0x0000000112ff7812 */ /* 0x008fe8000788c0ff */
[----:B------:R-:W-:Y:S09]  /*53d0*/  P2R R101, PR, RZ, 0x10 ;  /* 0x00000010ff657803 */ /* 0x000ff20000000000 */
[----:B------:R-:W-:Y:S02]  /*53e0*/  @P4 MOV R44, R16 ;  /* 0x00000010002c4202 */ /* 0x000fe40000000f00 */
[----:B------:R-:W-:Y:S01]  /*53f0*/  @P4 LOP3.LUT R43, R17, 0xffff, RZ, 0xc0, !PT ;  /* 0x0000ffff112b4812 */ /* 0x000fe200078ec0ff */
[----:B--2-4-:R-:W-:Y:S06]  /*5400*/  @!P0 BRA `(.L_x_94) ;  /* 0x0000000000a48947 */ /* 0x014fec0003800000 */
[----:B------:R-:W-:Y:S01]  /*5410*/  IMAD.HI.U32 R0, R90, R39, RZ ;  /* 0x000000275a007227 */ /* 0x000fe200078e00ff */
[----:B------:R-:W-:Y:S02]  /*5420*/  ISETP.NE.AND P0, PT, R38, 0x1, PT ;  /* 0x000000012600780c */ /* 0x000fe40003f05270 */
[----:B------:R-:W-:Y:S01]  /*5430*/  ISETP.NE.AND P2, PT, R40, 0x1, PT ;  /* 0x000000012800780c */ /* 0x000fe20003f45270 */
[----:B------:R-:W-:Y:S01]  /*5440*/  IMAD.HI.U32 R4, R91, R84, RZ ;  /* 0x000000545b047227 */ /* 0x000fe200078e00ff */
[----:B------:R-:W-:Y:S02]  /*5450*/  SHF.R.U32.HI R0, RZ, R89, R0 ;  /* 0x00000059ff007219 */ /* 0x000fe40000011600 */
[----:B------:R-:W-:Y:S01]  /*5460*/  ISETP.NE.AND P3, PT, R42, 0x1, PT ;  /* 0x000000012a00780c */ /* 0x000fe20003f65270 */
[----:B------:R-:W-:Y:S01]  /*5470*/  IMAD.HI.U32 R6, R43, R39, RZ ;  /* 0x000000272b067227 */ /* 0x000fe200078e00ff */
[-C--:B------:R-:W-:Y:S02]  /*5480*/  SHF.R.U32.HI R4, RZ, R85.reuse, R4 ;  /* 0x00000055ff047219 */ /* 0x080fe40000011604 */
[----:B------:R-:W-:Y:S01]  /*5490*/  SEL R0, R90, R0, !P0 ;  /* 0x000000005a007207 */ /* 0x000fe20004000000 */
[----:B------:R-:W-:Y:S01]  /*54a0*/  IMAD.HI.U32 R5, R44, R84, RZ ;  /* 0x000000542c057227 */ /* 0x000fe200078e00ff */
[----:B------:R-:W-:Y:S03]  /*54b0*/  SEL R4, R91, R4, !P3 ;  /* 0x000000045b047207 */ /* 0x000fe60005800000 */
[-C--:B------:R-:W-:Y:S01]  /*54c0*/  IMAD.HI.U32 R3, R0, R36.reuse, RZ ;  /* 0x0000002400037227 */ /* 0x080fe200078e00ff */
[----:B------:R-:W-:Y:S03]  /*54d0*/  SHF.R.U32.HI R5, RZ, R85, R5 ;  /* 0x00000055ff057219 */ /* 0x000fe60000011605 */
[----:B------:R-:W-:Y:S01]  /*54e0*/  IMAD.HI.U32 R2, R4, R36, RZ ;  /* 0x0000002404027227 */ /* 0x000fe200078e00ff */
[----:B------:R-:W-:Y:S02]  /*54f0*/  @P2 SHF.R.U32.HI R0, RZ, R37, R3 ;  /* 0x00000025ff002219 */ /* 0x000fe40000011603 */
[----:B------:R-:W-:Y:S02]  /*5500*/  SHF.R.U32.HI R3, RZ, R89, R6 ;  /* 0x00000059ff037219 */ /* 0x000fe40000011606 */
[----:B------:R-:W-:Y:S01]  /*5510*/  @P2 SHF.R.U32.HI R4, RZ, R37, R2 ;  /* 0x00000025ff042219 */ /* 0x000fe20000011602 */
[----:B------:R-:W-:Y:S01]  /*5520*/  IMAD R0, R40, R0, RZ ;  /* 0x0000000028007224 */ /* 0x000fe200078e02ff */
[----:B------:R-:W-:Y:S02]  /*5530*/  SEL R3, R43, R3, !P0 ;  /* 0x000000032b037207 */ /* 0x000fe40004000000 */
[----:B------:R-:W-:Y:S01]  /*5540*/  SEL R2, R44, R5, !P3 ;  /* 0x000000052c027207 */ /* 0x000fe20005800000 */
[----:B------:R-:W-:Y:S01]  /*5550*/  IMAD R5, R40, R4, RZ ;  /* 0x0000000428057224 */ /* 0x000fe200078e02ff */
[C---:B------:R-:W-:Y:S01]  /*5560*/  ISETP.GE.AND P0, PT, R3.reuse, R0, PT ;  /* 0x000000000300720c */ /* 0x040fe20003f06270 */
[C---:B------:R-:W-:Y:S03]  /*5570*/  IMAD.HI.U32 R0, R3.reuse, R36, RZ ;  /* 0x0000002403007227 */ /* 0x040fe600078e00ff */
[C---:B------:R-:W-:Y:S02]  /*5580*/  ISETP.GE.OR P0, PT, R2.reuse, R5, P0 ;  /* 0x000000050200720c */ /* 0x040fe40000706670 */
[----:B------:R-:W-:Y:S04]  /*5590*/  SHF.R.U32.HI R0, RZ, R37, R0 ;  /* 0x00000025ff007219 */ /* 0x000fe80000011600 */
[C---:B------:R-:W-:Y:S05]  /*55a0*/  SEL R6, R3.reuse, R0, !P2 ;  /* 0x0000000003067207 */ /* 0x040fea0005000000 */
        /* <DEDUP_REMOVED lines=14> */
[----:B------:R-:W-:Y:S07]  /*5690*/  IMAD R43, R3, R38, R43 ;  /* 0x00000026032b7224 */ /* 0x000fee00078e022b */
.L_x_94:
[----:B-1----:R-:W-:Y:S01]  /*56a0*/  @!P1 ISETP.NE.AND P0, PT, R8, 0x1, PT ;  /* 0x000000010800980c */ /* 0x002fe20003f05270 */
[----:B------:R-:W-:Y:S01]  /*56b0*/  @!P1 IMAD.HI.U32 R0, R44, R10, RZ ;  /* 0x0000000a2c009227 */ /* 0x000fe200078e00ff */
[----:B------:R-:W-:Y:S01]  /*56c0*/  @!P1 ISETP.NE.AND P2, PT, R7, 0x1, PT ;  /* 0x000000010700980c */ /* 0x000fe20003f45270 */
[----:B------:R-:W-:Y:S01]  /*56d0*/  ULOP3.LUT UP0, URZ, UR52, 0x1b0, URZ, 0xc0, !UPT ;  /* 0x000001b034ff7892 */ /* 0x000fe2000f80c0ff */
[----:B------:R-:W-:Y:S01]  /*56e0*/  R2UR UR42, R15 ;  /* 0x000000000f2a72ca */ /* 0x000fe200000e0000 */
[----:B------:R-:W-:Y:S01]  /*56f0*/  @!P1 IMAD.HI.U32 R2, R43, R9, RZ ;  /* 0x000000092b029227 */ /* 0x000fe200078e00ff */
[----:B------:R-:W-:Y:S02]  /*5700*/  @!P1 SHF.R.U32.HI R0, RZ, R11, R0 ;  /* 0x0000000bff009219 */ /* 0x000fe40000011600 */
[----:B------:R-:W-:Y:S01]  /*5710*/  R2UR UR41, R14 ;  /* 0x000000000e2972ca */ /* 0x000fe200000e0000 */
[----:B------:R-:W-:Y:S01]  /*5720*/  VIADD R103, R103, 0x1 ;  /* 0x0000000167677836 */ /* 0x000fe20000000000 */
[----:B------:R-:W-:Y:S02]  /*5730*/  @!P1 SHF.R.U32.HI R2, RZ, R12, R2 ;  /* 0x0000000cff029219 */ /* 0x000fe40000011602 */
[----:B------:R-:W-:Y:S02]  /*5740*/  @!P1 SEL R3, R44, R0, !P2 ;  /* 0x000000002c039207 */ /* 0x000fe40005000000 */
[----:B------:R-:W-:Y:S02]  /*5750*/  @!P1 SEL R2, R43, R2, !P0 ;  /* 0x000000022b029207 */ /* 0x000fe40004000000 */
[----:B------:R-:W-:Y:S01]  /*5760*/  @P4 SHF.R.U32.HI R95, RZ, 0x10, R17 ;  /* 0x00000010ff5f4819 */ /* 0x000fe20000011611 */
[----:B------:R-:W-:Y:S02]  /*5770*/  USHF.L.U32 UR42, UR42, 0x7, URZ ;  /* 0x000000072a2a7899 */ /* 0x000fe400080006ff */
[----:B------:R-:W-:Y:S02]  /*5780*/  @!P1 IMAD.IADD R0, R2, 0x1, -R3 ;  /* 0x0000000102009824 */ /* 0x000fe400078e0a03 */
[----:B------:R-:W-:Y:S01]  /*5790*/  @!P1 IMAD.IADD R2, R3, 0x1, -R2 ;  /* 0x0000000103029824 */ /* 0x000fe200078e0a02 */
[----:B------:R-:W-:Y:S01]  /*57a0*/  USHF.L.U32 UR41, UR41, 0x6, URZ ;  /* 0x0000000629297899 */ /* 0x000fe200080006ff */
[----:B------:R-:W-:Y:S02]  /*57b0*/  @!P1 IMAD R44, R0, R7, R44 ;  /* 0x00000007002c9224 */ /* 0x000fe400078e022c */
[----:B------:R-:W-:Y:S01]  /*57c0*/  @!P1 IMAD R43, R2, R8, R43 ;  /* 0x00000008022b9224 */ /* 0x000fe200078e022b */
[----:B------:R-:W-:Y:S08]  /*57d0*/  BRA.U !UP0, `(.L_x_95) ;  /* 0x00000001087c7547 */ /* 0x000ff0000b800000 */
[----:B------:R-:W1:Y:S01]  /*57e0*/  LDCU.64 UR8, c[0x4][0x80] ;  /* 0x01001000ff0877ac */ /* 0x000e620008000a00 */
[----:B------:R-:W-:Y:S01]  /*57f0*/  MOV R2, 0x0 ;  /* 0x0000000000027802 */ /* 0x000fe20000000f00 */
[----:B------:R-:W-:Y:S02]  /*5800*/  HFMA2 R12, -RZ, RZ, 0, 5.9604644775390625e-08 ;  /* 0x00000001ff0c7431 */ /* 0x000fe400000001ff */
[----:B------:R-:W-:Y:S01]  /*5810*/  IMAD.MOV.U32 R8, RZ, RZ, 0x70 ;  /* 0x00000070ff087424 */ /* 0x000fe200078e00ff */
[----:B------:R2:W3:Y:S01]  /*5820*/  LDC.64 R14, c[0x4][R2] ;  /* 0x01000000020e7b82 */ /* 0x0004e20000000a00 */
[----:B------:R-:W4:Y:S01]  /*5830*/  LDCU.64 UR6, c[0x4][0x88] ;  /* 0x01001100ff0677ac */ /* 0x000f220008000a00 */
[----:B------:R-:W-:Y:S01]  /*5840*/  IMAD.MOV.U32 R13, RZ, RZ, RZ ;  /* 0x000000ffff0d7224 */ /* 0x000fe200078e00ff */
[----:B------:R-:W2:Y:S01]  /*5850*/  LDCU.64 UR4, c[0x4][0x8] ;  /* 0x01000100ff0477ac */ /* 0x000ea20008000a00 */
[----:B-1----:R-:W-:Y:S01]  /*5860*/  MOV R5, UR9 ;  /* 0x0000000900057c02 */ /* 0x002fe20008000f00 */
[----:B------:R-:W-:Y:S01]  /*5870*/  IMAD.U32 R4, RZ, RZ, UR8 ;  /* 0x00000008ff047e24 */ /* 0x000fe2000f8e00ff */
[----:B----4-:R-:W-:Y:S01]  /*5880*/  MOV R7, UR7 ;  /* 0x0000000700077c02 */ /* 0x010fe20008000f00 */
[----:B------:R-:W-:Y:S01]  /*5890*/  IMAD.U32 R6, RZ, RZ, UR6 ;  /* 0x00000006ff067e24 */ /* 0x000fe2000f8e00ff */
[----:B--2---:R-:W-:Y:S01]  /*58a0*/  MOV R11, UR5 ;  /* 0x00000005000b7c02 */ /* 0x004fe20008000f00 */
[----:B------:R-:W-:Y:S02]  /*58b0*/  IMAD.U32 R10, RZ, RZ, UR4 ;  /* 0x00000004ff0a7e24 */ /* 0x000fe4000f8e00ff */
[----:B------:R-:W-:Y:S07]  /*58c0*/  LEPC R20, `(.L_x_96) ;  /* 0x000000001014794e */ /* 0x000fee0000000000 */
[----:B---3-5:R-:W-:Y:S05]  /*58d0*/  CALL.ABS.NOINC R14 ;  /* 0x000000000e007343 */ /* 0x028fea0003c00000 */
.L_x_96:
[----:B------:R-:W1:Y:S01]  /*58e0*/  LDCU.64 UR8, c[0x4][0x80] ;  /* 0x01001000ff0877ac */ /* 0x000e620008000a00 */
[----:B------:R-:W2:Y:S01]  /*58f0*/  LDC.64 R2, c[0x4][R2] ;  /* 0x0100000002027b82 */ /* 0x000ea20000000a00 */
[----:B------:R-:W-:Y:S02]  /*5900*/  HFMA2 R12, -RZ, RZ, 0, 5.9604644775390625e-08 ;  /* 0x00000001ff0c7431 */ /* 0x000fe400000001ff */
[----:B------:R-:W-:Y:S02]  /*5910*/  IMAD.MOV.U32 R8, RZ, RZ, 0x70 ;  /* 0x00000070ff087424 */ /* 0x000fe400078e00ff */
[----:B------:R-:W-:Y:S01]  /*5920*/  IMAD.MOV.U32 R13, RZ, RZ, RZ ;  /* 0x000000ffff0d7224 */ /* 0x000fe200078e00ff */
[----:B------:R-:W3:Y:S01]  /*5930*/  LDCU.64 UR6, c[0x4][0x88] ;  /* 0x01001100ff0677ac */ /* 0x000ee20008000a00 */
[----:B------:R-:W4:Y:S01]  /*5940*/  LDCU.64 UR4, c[0x4][0x8] ;  /* 0x01000100ff0477ac */ /* 0x000f220008000a00 */
[----:B-1----:R-:W-:Y:S02]  /*5950*/  MOV R4, UR8 ;  /* 0x0000000800047c02 */ /* 0x002fe40008000f00 */
[----:B------:R-:W-:Y:S02]  /*5960*/  MOV R5, UR9 ;  /* 0x0000000900057c02 */ /* 0x000fe40008000f00 */
[----:B---3--:R-:W-:Y:S01]  /*5970*/  MOV R7, UR7 ;  /* 0x0000000700077c02 */ /* 0x008fe20008000f00 */
[----:B------:R-:W-:Y:S01]  /*5980*/  IMAD.U32 R6, RZ, RZ, UR6 ;  /* 0x00000006ff067e24 */ /* 0x000fe2000f8e00ff */
[----:B----4-:R-:W-:Y:S01]  /*5990*/  MOV R11, UR5 ;  /* 0x00000005000b7c02 */ /* 0x010fe20008000f00 */
[----:B------:R-:W-:Y:S02]  /*59a0*/  IMAD.U32 R10, RZ, RZ, UR4 ;  /* 0x00000004ff0a7e24 */ /* 0x000fe4000f8e00ff */
[----:B------:R-:W-:Y:S07]  /*59b0*/  LEPC R20, `(.L_x_95) ;  /* 0x000000001014794e */ /* 0x000fee0000000000 */
[----:B--2---:R-:W-:Y:S05]  /*59c0*/  CALL.ABS.NOINC R2 ;  /* 0x0000000002007343 */ /* 0x004fea0003c00000 */
.L_x_95:
[----:B------:R-:W-:Y:S01]  /*59d0*/  ISETP.NE.U32.AND P4, PT, R82, RZ, PT ;  /* 0x000000ff5200720c */ /* 0x000fe20003f85070 */
[----:B------:R-:W-:Y:S01]  /*59e0*/  UISETP.NE.AND UP2, UPT, UR53, URZ, UPT ;  /* 0x000000ff3500728c */ /* 0x000fe2000bf45270 */
[----:B------:R-:W-:Y:S01]  /*59f0*/  ISETP.NE.U32.AND P2, PT, RZ, UR38, PT ;  /* 0x00000026ff007c0c */ /* 0x000fe2000bf45070 */
[----:B------:R-:W-:Y:S01]  /*5a00*/  UISETP.NE.U32.AND UP1, UPT, UR44, URZ, UPT ;  /* 0x000000ff2c00728c */ /* 0x000fe2000bf25070 */
[----:B------:R-:W-:Y:S01]  /*5a10*/  ISETP.NE.AND.EX P4, PT, R83, RZ, PT, P4 ;  /* 0x000000ff5300720c */ /* 0x000fe20003f85340 */
[----:B------:R-:W-:Y:S01]  /*5a20*/  UPLOP3.LUT UP0, UPT, UPT, UPT, UPT, 0x40, 0x4 ;  /* 0x000000000004789c */ /* 0x000fe20003f0e870 */
[----:B------:R-:W-:Y:S01]  /*5a30*/  ISETP.NE.AND.EX P2, PT, RZ, UR39, PT, P2 ;  /* 0x00000027ff007c0c */ /* 0x000fe2000bf45320 */
[----:B------:R-:W-:Y:S01]  /*5a40*/  UISETP.NE.AND.EX UP1, UPT, UR45, URZ, UPT, UP1 ;  /* 0x000000ff2d00728c */ /* 0x000fe2000bf25310 */
[----:B------:R-:W-:Y:S04]  /*5a50*/  PLOP3.LUT P1, PT, PT, PT, UP2, 0x80, 0x8 ;  /* 0x000000000008781c */ /* 0x000fe80003f2f028 */
[----:B------:R-:W-:Y:S06]  /*5a60*/  @UP2 UPLOP3.LUT UP0, UPT, UPT, UPT, UP1, 0x80, 0x8 ;  /* 0x000000000008289c */ /* 0x000fec0003f0f010 */
[----:B------:R-:W-:Y:S01]  /*5a70*/  PLOP3.LUT P0, PT, PT, PT, UP0, 0x80, 0x8 ;  /* 0x000000000008781c */ /* 0x000fe20003f0f008 */
[----:B------:R-:W-:Y:S01]  /*5a80*/  @!UPT UIADD3 URZ, UPT, UPT, URZ, URZ, URZ ;  /* 0x000000fffffff290 */ /* 0x000fe2000fffe0ff */
[----:B------:R-:W-:Y:S11]  /*5a90*/  BRA.U !UP1, `(.L_x_97) ;  /* 0x0000000109387547 */ /* 0x000ff6000b800000 */
[----:B------:R-:W-:Y:S01]  /*5aa0*/  UISETP.NE.U32.AND UP0, UPT, UR38, URZ, UPT ;  /* 0x000000ff2600728c */ /* 0x000fe2000bf05070 */
[----:B------:R-:W-:Y:S02]  /*5ab0*/  HFMA2 R0, -RZ, RZ, 0, 5.9604644775390625e-08 ;  /* 0x00000001ff007431 */ /* 0x000fe400000001ff */
[----:B------:R-:W-:Y:S01]  /*5ac0*/  IMAD.MOV.U32 R88, RZ, RZ, 0x1 ;  /* 0x00000001ff587424 */ /* 0x000fe200078e00ff */
[----:B------:R-:W-:Y:S06]  /*5ad0*/  UISETP.NE.AND.EX UP0, UPT, UR39, URZ, UPT, UP0 ;  /* 0x000000ff2700728c */ /* 0x000fec000bf05300 */
[----:B------:R-:W-:Y:S05]  /*5ae0*/  PLOP3.LUT P3, PT, PT, PT, UP0, 0x80, 0x8 ;  /* 0x000000000008781c */ /* 0x000fea0003f6f008 */
[----:B------:R-:W1:Y:S01]  /*5af0*/  @UP0 LDCU.64 UR6, c[0x0][0x888] ;  /* 0x00011100ff0607ac */ /* 0x000e620008000a00 */
[----:B------:R-:W-:Y:S07]  /*5b00*/  @UP0 UIMAD UR4, UR36, UR44, URZ ;  /* 0x0000002c240402a4 */ /* 0x000fee000f8e02ff */
[----:B------:R-:W-:Y:S01]  /*5b10*/  @!P3 PRMT R88, R0, 0x7610, R88 ;  /* 0x000076100058b816 */ /* 0x000fe20000000058 */
[----:B-1----:R-:W-:Y:S03]  /*5b20*/  @UP0 UIMAD.WIDE UR6, UR4, 0x4, UR6 ;  /* 0x00000004040608a5 */ /* 0x002fe6000f8e0206 */
[----:B------:R-:W1:Y:S03]  /*5b30*/  @!UP0 LDCU UR4, c[0x0][0x880] ;  /* 0x00011000ff0487ac */ /* 0x000e660008000800 */
[----:B------:R-:W-:Y:S01]  /*5b40*/  IMAD.U32 R2, RZ, RZ, UR6 ;  /* 0x00000006ff027e24 */ /* 0x000fe2000f8e00ff */
[----:B------:R-:W-:Y:S05]  /*5b50*/  MOV R3, UR7 ;  /* 0x0000000700037c02 */ /* 0x000fea0008000f00 */
[----:B-----5:R2:W5:Y:S02]  /*5b60*/  @P3 LDG.E R49, desc[UR46][R2.64] ;  /* 0x0000002e02313981 */ /* 0x020564000c1e1900 */
[----:B-12---:R-:W-:Y:S02]  /*5b70*/  @!P3 IMAD.U32 R49, RZ, RZ, UR4 ;  /* 0x00000004ff31be24 */ /* 0x006fe4000f8e00ff */
.L_x_97:
[----:B------:R-:W-:Y:S05]  /*5b80*/  @!P4 BRA `(.L_x_98) ;  /* 0x000000000020c947 */ /* 0x000fea0003800000 */
[----:B------:R-:W-:Y:S04]  /*5b90*/  ISETP.NE.U32.AND P3, PT, R80, RZ, PT ;  /* 0x000000ff5000720c */ /* 0x000fe80003f65070 */
[----:B------:R-:W-:Y:S11]  /*5ba0*/  ISETP.NE.AND.EX P3, PT, R81, RZ, PT, P3 ;  /* 0x000000ff5100720c */ /* 0x000ff60003f65330 */
[----:B------:R-:W-:Y:S02]  /*5bb0*/  @!UPT UIADD3 URZ, UPT, UPT, URZ, URZ, URZ ;  /* 0x000000fffffff290 */ /* 0x000fe4000fffe0ff */
[----:B------:R-:W1:Y:S01]  /*5bc0*/  @P3 LDC.64 R2, c[0x0][0x8a8] ;  /* 0x00022a00ff023b82 */ /* 0x000e620000000a00 */
[----:B------:R-:W-:Y:S04]  /*5bd0*/  @P3 IMAD R0, R82, UR36, RZ ;  /* 0x0000002452003c24 */ /* 0x000fe8000f8e02ff */
[----:B-1----:R-:W-:Y:S05]  /*5be0*/  @P3 IMAD.WIDE R2, R0, 0x4, R2 ;  /* 0x0000000400023825 */ /* 0x002fea00078e0202 */
[----:B-----5:R1:W5:Y:S02]  /*5bf0*/  @P3 LDG.E R47, desc[UR46][R2.64] ;  /* 0x0000002e022f3981 */ /* 0x020364000c1e1900 */
[----:B-1----:R-:W2:Y:S02]  /*5c00*/  @!P3 LDC R47, c[0x0][0x8a0] ;  /* 0x00022800ff2fbb82 */ /* 0x002ea40000000800 */
.L_x_98:
[----:B-----5:R-:W-:Y:S01]  /*5c10*/  FSETP.NEU.AND P3, PT, R49, RZ, PT ;  /* 0x000000ff3100720b */ /* 0x020fe20003f6d000 */
[----:B------:R-:W-:Y:S01]  /*5c20*/  ULOP3.LUT UR4, UR51, 0x1, URZ, 0x3c, !UPT ;  /* 0x0000000133047892 */ /* 0x000fe2000f8e3cff */
[----:B------:R-:W-:Y:S01]  /*5c30*/  SEL R4, RZ, 0xffffffff, P2 ;  /* 0xffffffffff047807 */ /* 0x000fe20001000000 */
[----:B------:R-:W-:Y:S01]  /*5c40*/  IMAD.U32 R72, RZ, RZ, UR56 ;  /* 0x00000038ff487e24 */ /* 0x000fe2000f8e00ff */
[----:B------:R-:W-:Y:S01]  /*5c50*/  @P1 LOP3.LUT P2, RZ, R88, 0xff, RZ, 0xc0, !PT ;  /* 0x000000ff58ff1812 */ /* 0x000fe2000784c0ff */
[----:B------:R-:W-:Y:S01]  /*5c60*/  IMAD.SHL.U32 R106, R94, 0x10, RZ ;  /* 0x000000105e6a7824 */ /* 0x000fe200078e00ff */
[----:B------:R-:W-:Y:S01]  /*5c70*/  @P1 SEL R0, RZ, 0xffffffff, P3 ;  /* 0xffffffffff001807 */ /* 0x000fe20001800000 */
[----:B------:R-:W-:Y:S01]  /*5c80*/  IMAD.U32 R107, RZ, RZ, UR4 ;  /* 0x00000004ff6b7e24 */ /* 0x000fe2000f8e00ff */
[----:B------:R-:W-:Y:S01]  /*5c90*/  LEA R73, R45, UR48, 0x3 ;  /* 0x000000302d497c11 */ /* 0x000fe2000f8e18ff */
[----:B------:R-:W-:Y:S01]  /*5ca0*/  IMAD.SHL.U32 R72, R72, 0x2000, RZ ;  /* 0x0000200048487824 */ /* 0x000fe200078e00ff */
[----:B------:R-:W-:Y:S01]  /*5cb0*/  @P0 SEL R0, R4, R0, !P2 ;  /* 0x0000000004000207 */ /* 0x000fe20005000000 */
[----:B------:R-:W-:Y:S01]  /*5cc0*/  IMAD.SHL.U32 R105, R93, 0x10, RZ ;  /* 0x000000105d697824 */ /* 0x000fe200078e00ff */
[----:B------:R-:W-:Y:S01]  /*5cd0*/  PLOP3.LUT P2, PT, PT, PT, UP1, 0x80, 0x8 ;  /* 0x000000000008781c */ /* 0x000fe20003f4f018 */
[----:B------:R-:W-:Y:S01]  /*5ce0*/  IMAD.IADD R67, R99, 0x1, R72 ;  /* 0x0000000163437824 */ /* 0x000fe200078e0248 */
[----:B------:R-:W-:Y:S01]  /*5cf0*/  @P1 LOP3.LUT R0, R0, 0x1, RZ, 0xc0, !PT ;  /* 0x0000000100001812 */ /* 0x000fe200078ec0ff */
[----:B------:R-:W-:Y:S01]  /*5d00*/  BSSY B1, `(.L_x_99) ;  /* 0x0000039000017945 */ /* 0x000fe20003800000 */
[----:B------:R-:W-:Y:S01]  /*5d10*/  LOP3.LUT P4, R102, R88, 0xff, RZ, 0xc0, !PT ;  /* 0x000000ff58667812 */ /* 0x000fe2000788c0ff */
[----:B------:R-:W-:Y:S01]  /*5d20*/  IMAD.IADD R66, R67, 0x1, R106 ;  /* 0x0000000143427824 */ /* 0x000fe200078e026a */
[----:B------:R-:W-:Y:S01]  /*5d30*/  ISETP.NE.U32.OR P5, PT, R0, 0x1, !P1 ;  /* 0x000000010000780c */ /* 0x000fe20004fa5470 */
[----:B------:R-:W-:Y:S01]  /*5d40*/  IMAD.U32 R0, RZ, RZ, UR56 ;  /* 0x00000038ff007e24 */ /* 0x000fe2000f8e00ff */
[----:B------:R-:W-:Y:S01]  /*5d50*/  SEL R3, RZ, 0xffffffff, P3 ;  /* 0xffffffffff037807 */ /* 0x000fe20001800000 */
[----:B------:R-:W-:Y:S01]  /*5d60*/  IMAD.MOV.U32 R75, RZ, RZ, 0x1 ;  /* 0x00000001ff4b7424 */ /* 0x000fe200078e00ff */
[----:B------:R-:W-:Y:S01]  /*5d70*/  P2R R104, PR, RZ, 0x20 ;  /* 0x00000020ff687803 */ /* 0x000fe20000000000 */
[----:B------:R-:W-:Y:S01]  /*5d80*/  IMAD R48, R45, 0x40, R46 ;  /* 0x000000402d307824 */ /* 0x000fe200078e022e */
[----:B------:R-:W-:Y:S01]  /*5d90*/  LEA R0, R0, UR48, 0x3 ;  /* 0x0000003000007c11 */ /* 0x000fe2000f8e18ff */
[----:B------:R-:W-:Y:S01]  /*5da0*/  IMAD.U32 R74, RZ, RZ, UR56 ;  /* 0x00000038ff4a7e24 */ /* 0x000fe2000f8e00ff */
[----:B------:R-:W-:Y:S02]  /*5db0*/  @P2 SEL R3, R4, R3, !P4 ;  /* 0x0000000304032207 */ /* 0x000fe40006000000 */
[----:B------:R-:W-:Y:S02]  /*5dc0*/  CS2R R78, SRZ ;  /* 0x00000000004e7805 */ /* 0x000fe4000001ff00 */
[----:B------:R-:W-:Y:S02]  /*5dd0*/  CS2R R76, SRZ ;  /* 0x00000000004c7805 */ /* 0x000fe4000001ff00 */
[----:B------:R-:W-:Y:S02]  /*5de0*/  CS2R R70, SRZ ;  /* 0x0000000000467805 */ /* 0x000fe4000001ff00 */
[----:B------:R-:W-:Y:S02]  /*5df0*/  LOP3.LUT R3, R3, 0x1, RZ, 0xc0, !PT ;  /* 0x0000000103037812 */ /* 0x000fe400078ec0ff */
[----:B------:R-:W-:Y:S02]  /*5e00*/  CS2R R68, SRZ ;  /* 0x0000000000447805 */ /* 0x000fe4000001ff00 */
[----:B------:R-:W-:Y:S02]  /*5e10*/  @P5 SHF.L.U32 R2, R107, 0x1f, RZ ;  /* 0x0000001f6b025819 */ /* 0x000fe400000006ff */
[----:B------:R-:W-:Y:S02]  /*5e20*/  CS2R R62, SRZ ;  /* 0x00000000003e7805 */ /* 0x000fe4000001ff00 */
[----:B------:R-:W-:Y:S02]  /*5e30*/  ISETP.NE.U32.AND P2, PT, R3, 0x1, PT ;  /* 0x000000010300780c */ /* 0x000fe40003f45070 */
[----:B------:R-:W-:Y:S01]  /*5e40*/  CS2R R60, SRZ ;  /* 0x00000000003c7805 */ /* 0x000fe2000001ff00 */
[----:B------:R1:W3:Y:S01]  /*5e50*/  @P5 SYNCS.PHASECHK.TRANS64.TRYWAIT P1, [R0+URZ+0x100], R2 ;  /* 0x00010002000055a7 */ /* 0x0002e200080211ff */
[----:B------:R-:W-:Y:S02]  /*5e60*/  CS2R R58, SRZ ;  /* 0x00000000003a7805 */ /* 0x000fe4000001ff00 */
[----:B------:R-:W-:Y:S02]  /*5e70*/  P2R R108, PR, RZ, 0x4 ;  /* 0x00000004ff6c7803 */ /* 0x000fe40000000000 */
[----:B------:R-:W-:Y:S01]  /*5e80*/  CS2R R56, SRZ ;  /* 0x0000000000387805 */ /* 0x000fe2000001ff00 */
[----:B------:R-:W-:Y:S02]  /*5e90*/  IMAD.IADD R65, R67, 0x1, R105 ;  /* 0x0000000143417824 */ /* 0x000fe400078e0269 */
[----:B------:R-:W-:Y:S01]  /*5ea0*/  IMAD.IADD R64, R98, 0x1, R66 ;  /* 0x0000000162407824 */ /* 0x000fe200078e0242 */
[----:B-1----:R-:W-:Y:S04]  /*5eb0*/  SHF.L.U32 R2, R97, 0x1f, RZ ;  /* 0x0000001f61027819 */ /* 0x002fe800000006ff */
[----:B------:R1:W4:Y:S01]  /*5ec0*/  SYNCS.PHASECHK.TRANS64.TRYWAIT P0, [R73+URZ+0x160], R2 ;  /* 0x00016002490075a7 */ /* 0x00032200080011ff */
[----:B---3--:R-:W-:Y:S01]  /*5ed0*/  @P5 SEL R75, RZ, 0x1, !P1 ;  /* 0x00000001ff4b5807 */ /* 0x008fe20004800000 */
[----:B-1----:R-:W-:Y:S06]  /*5ee0*/  @!P5 BRA `(.L_x_100) ;  /* 0x000000000068d947 */ /* 0x002fec0003800000 */
[----:B------:R-:W-:Y:S01]  /*5ef0*/  ISETP.NE.AND P1, PT, R75, RZ, PT ;  /* 0x000000ff4b00720c */ /* 0x000fe20003f25270 */
[----:B------:R-:W-:Y:S01]  /*5f00*/  BSSY B0, `(.L_x_101) ;  /* 0x000000d000007945 */ /* 0x000fe20003800000 */
[----:B------:R-:W-:Y:S02]  /*5f10*/  CS2R R58, SRZ ;  /* 0x00000000003a7805 */ /* 0x000fe4000001ff00 */
[----:B------:R-:W-:Y:S02]  /*5f20*/  CS2R R56, SRZ ;  /* 0x0000000000387805 */ /* 0x000fe4000001ff00 */
[----:B------:R-:W-:Y:S02]  /*5f30*/  CS2R R62, SRZ ;  /* 0x00000000003e7805 */ /* 0x000fe4000001ff00 */
[----:B------:R-:W-:Y:S02]  /*5f40*/  CS2R R60, SRZ ;  /* 0x00000000003c7805 */ /* 0x000fe4000001ff00 */
[----:B------:R-:W-:Y:S02]  /*5f50*/  CS2R R70, SRZ ;  /* 0x0000000000467805 */ /* 0x000fe4000001ff00 */
[----:B------:R-:W-:Y:S02]  /*5f60*/  CS2R R68, SRZ ;  /* 0x0000000000447805 */ /* 0x000fe4000001ff00 */
[----:B------:R-:W-:Y:S02]  /*5f70*/  CS2R R78, SRZ ;  /* 0x00000000004e7805 */ /* 0x000fe4000001ff00 */
[----:B------:R-:W-:Y:S01]  /*5f80*/  CS2R R76, SRZ ;  /* 0x00000000004c7805 */ /* 0x000fe2000001ff00 */
[----:B------:R-:W-:Y:S06]  /*5f90*/  @P1 BRA `(.L_x_102) ;  /* 0x00000000000c1947 */ /* 0x000fec0003800000 */
[----:B------:R-:W-:Y:S04]  /*5fa0*/  SHF.L.U32 R3, R107, 0x1f, RZ ;  /* 0x0000001f6b037819 */ /* 0x000fe800000006ff */
[----:B------:R-:W1:Y:S02]  /*5fb0*/  SYNCS.PHASECHK.TRANS64.TRYWAIT P1, [R0+URZ+0x100], R3 ;  /* 0x00010003000075a7 */ /* 0x000e6400080211ff */
[----:B-1----:R-:W-:Y:S05]  /*5fc0*/  @!P1 BRA `(.L_x_103) ;  /* 0x0000002800689947 */ /* 0x002fea0003800000 */
.L_x_102:
[----:B------:R-:W-:Y:S05]  /*5fd0*/  BSYNC B0 ;  /* 0x0000000000007941 */ /* 0x000fea0003800000 */
.L_x_101:
[----:B------:R-:W-:Y:S01]  /*5fe0*/  ISETP.NE.AND P1, PT, R108, RZ, PT ;  /* 0x000000ff6c00720c */ /* 0x000fe20003f25270 */
[----:B------:R-:W-:Y:S04]  /*5ff0*/  UIADD3 UR5, UPT, UPT, UR56, 0x1, URZ ;  /* 0x0000000138057890 */ /* 0x000fe8000fffe0ff */
[----:B------:R-:W-:Y:S04]  /*6000*/  UISETP.NE.AND UP0, UPT, UR5, 0x3, UPT ;  /* 0x000000030500788c */ /* 0x000fe8000bf05270 */
[----:B------:R-:W-:Y:S02]  /*6010*/  USEL UR4, URZ, 0x1, UP0 ;  /* 0x00000001ff047887 */ /* 0x000fe40008000000 */
[----:B------:R-:W-:Y:S02]  /*6020*/  USEL UR5, UR5, URZ, UP0 ;  /* 0x000000ff05057287 */ /* 0x000fe40008000000 */
[----:B------:R3:W1:Y:S02]  /*6030*/  @P1 LDS.128 R56, [R67] ;  /* 0x0000000043381984 */ /* 0x0006640000000c00 */
[----:B------:R-:W-:Y:S02]  /*6040*/  LOP3.LUT R107, R107, UR4, RZ, 0x3c, !PT ;  /* 0x000000046b6b7c12 */ /* 0x000fe4000f8e3cff */
[----:B------:R3:W1:Y:S01]  /*6050*/  @P1 LDS.128 R60, [R66+0x10] ;  /* 0x00001000423c1984 */ /* 0x0006620000000c00 */
[----:B------:R-:W-:Y:S03]  /*6060*/  IMAD.U32 R74, RZ, RZ, UR5 ;  /* 0x00000005ff4a7e24 */ /* 0x000fe6000f8e00ff */
[----:B------:R3:W1:Y:S04]  /*6070*/  @P1 LDS.128 R68, [R65+0x20] ;  /* 0x0000200041441984 */ /* 0x0006680000000c00 */
[----:B------:R3:W1:Y:S02]  /*6080*/  @P1 LDS.128 R76, [R64+0x10] ;  /* 0x00001000404c1984 */ /* 0x0006640000000c00 */
.L_x_100:
[----:B------:R-:W-:Y:S05]  /*6090*/  BSYNC B1 ;  /* 0x0000000000017941 */ /* 0x000fea0003800000 */
.L_x_99:
[----:B-1----:R-:W-:Y:S04]  /*60a0*/  SHF.R.U32.HI R0, RZ, 0x15, R48 ;  /* 0x00000015ff007819 */ /* 0x002fe80000011630 */
[----:B------:R-:W-:Y:S01]  /*60b0*/  LOP3.LUT P1, RZ, R0, 0x3, R92, 0x48, !PT ;  /* 0x0000000300ff7812 */ /* 0x000fe2000782485c */
[----:B------:R-:W-:Y:S01]  /*60c0*/  @!UPT UIADD3 URZ, UPT, UPT, URZ, URZ, URZ ;  /* 0x000000fffffff290 */ /* 0x000fe2000fffe0ff */
[----:B----4-:R-:W-:Y:S11]  /*60d0*/  @P0 BRA `(.L_x_104) ;  /* 0x0000000000080947 */ /* 0x010ff60003800000 */
[----:B------:R-:W1:Y:S02]  /*60e0*/  SYNCS.PHASECHK.TRANS64.TRYWAIT P0, [R73+URZ+0x160], R2 ;  /* 0x00016002490075a7 */ /* 0x000e6400080011ff */
[----:B-1----:R-:W-:Y:S05]  /*60f0*/  @!P0 BRA `(.L_x_105) ;  /* 0x0000002800308947 */ /* 0x002fea0003800000 */
.L_x_104:
[----:B------:R-:W-:Y:S05]  /*6100*/  @!P1 BRA `(.L_x_106) ;  /* 0x0000000000409947 */ /* 0x000fea0003800000 */
[----:B------:R-:W4:Y:S01]  /*6110*/  LDCU.64 UR8, c[0x4][0x70] ;  /* 0x01000e00ff0877ac */ /* 0x000f220008000a00 */
[----:B------:R-:W-:Y:S01]  /*6120*/  MOV R3, 0x0 ;  /* 0x0000000000037802 */ /* 0x000fe20000000f00 */
[----:B------:R-:W-:Y:S02]  /*6130*/  HFMA2 R12, -RZ, RZ, 0, 5.9604644775390625e-08 ;  /* 0x00000001ff0c7431 */ /* 0x000fe400000001ff */
[----:B------:R-:W-:Y:S02]  /*6140*/  IMAD.MOV.U32 R8, RZ, RZ, 0x192 ;  /* 0x00000192ff087424 */ /* 0x000fe400078e00ff */
[----:B------:R-:W-:Y:S01]  /*6150*/  IMAD.MOV.U32 R13, RZ, RZ, RZ ;  /* 0x000000ffff0d7224 */ /* 0x000fe200078e00ff */
[----:B------:R-:W5:Y:S01]  /*6160*/  LDCU.64 UR6, c[0x4][0x78] ;  /* 0x01000f00ff0677ac */ /* 0x000f620008000a00 */
[----:B-1----:R-:W1:Y:S01]  /*6170*/  LDC.64 R2, c[0x4][R3] ;  /* 0x0100000003027b82 */ /* 0x002e620000000a00 */
[----:B------:R-:W2:Y:S01]  /*6180*/  LDCU.64 UR4, c[0x4][0x10] ;  /* 0x01000200ff0477ac */ /* 0x000ea20008000a00 */
[----:B----4-:R-:W-:Y:S01]  /*6190*/  MOV R5, UR9 ;  /* 0x0000000900057c02 */ /* 0x010fe20008000f00 */
[----:B------:R-:W-:Y:S01]  /*61a0*/  IMAD.U32 R4, RZ, RZ, UR8 ;  /* 0x00000008ff047e24 */ /* 0x000fe2000f8e00ff */
[----:B-----5:R-:W-:Y:S01]  /*61b0*/  MOV R7, UR7 ;  /* 0x0000000700077c02 */ /* 0x020fe20008000f00 */
[----:B------:R-:W-:Y:S01]  /*61c0*/  IMAD.U32 R6, RZ, RZ, UR6 ;  /* 0x00000006ff067e24 */ /* 0x000fe2000f8e00ff */
[----:B--2---:R-:W-:Y:S01]  /*61d0*/  MOV R11, UR5 ;  /* 0x00000005000b7c02 */ /* 0x004fe20008000f00 */
[----:B------:R-:W-:Y:S02]  /*61e0*/  IMAD.U32 R10, RZ, RZ, UR4 ;  /* 0x00000004ff0a7e24 */ /* 0x000fe4000f8e00ff */
[----:B------:R-:W-:Y:S07]  /*61f0*/  LEPC R20, `(.L_x_106) ;  /* 0x000000001014794e */ /* 0x000fee0000000000 */
[----:B-1-3--:R-:W-:Y:S05]  /*6200*/  CALL.ABS.NOINC R2 ;  /* 0x0000000002007343 */ /* 0x00afea0003c00000 */
.L_x_106:
[----:B------:R-:W-:Y:S05]  /*6210*/  WARPSYNC.ALL ;  /* 0x0000000000007948 */ /* 0x000fea0003800000 */
[----:B------:R-:W-:Y:S01]  /*6220*/  R2UR UR4, R48 ;  /* 0x00000000300472ca */ /* 0x000fe200000e0000 */
[--C-:B------:R-:W-:Y:S01]  /*6230*/  HADD2.F32 R50, -RZ, R56.reuse.H0_H0 ;  /* 0x20000038ff327230 */ /* 0x100fe20000004100 */
[----:B------:R-:W-:Y:S01]  /*6240*/  ISETP.NE.AND P0, PT, R100, RZ, PT ;  /* 0x000000ff6400720c */ /* 0x000fe20003f05270 */
[----:B------:R-:W-:Y:S01]  /*6250*/  HADD2.F32 R51, -RZ, R56.H1_H1 ;  /* 0x30000038ff337230 */ /* 0x000fe20000004100 */
[----:B------:R-:W-:Y:S01]  /*6260*/  BSSY.RECONVERGENT B0, `(.L_x_107) ;  /* 0x0000083000007945 */ /* 0x000fe20003800200 */
[--C-:B------:R-:W-:Y:S08]  /*6270*/  HADD2.F32 R52, -RZ, R57.reuse.H0_H0 ;  /* 0x20000039ff347230 */ /* 0x100ff00000004100 */
[----:B------:R-:W2:Y:S02]  /*6280*/  LDTM.x32 R4, tmem[UR4] ;  /* 0x00000004000479ee */ /* 0x000ea400082c0000 */
[C---:B--2---:R-:W-:Y:S01]  /*6290*/  FMUL R0, R47.reuse, R4 ;  /* 0x000000042f007220 */ /* 0x044fe20000400000 */
[C---:B-1----:R-:W-:Y:S01]  /*62a0*/  FMUL R2, R47.reuse, R5 ;  /* 0x000000052f027220 */ /* 0x042fe20000400000 */
[C---:B------:R-:W-:Y:S01]  /*62b0*/  FMUL R4, R47.reuse, R8 ;  /* 0x000000082f047220 */ /* 0x040fe20000400000 */
[----:B------:R-:W-:Y:S01]  /*62c0*/  FMUL R3, R47, R6 ;  /* 0x000000062f037220 */ /* 0x000fe20000400000 */
[C---:B------:R-:W-:Y:S01]  /*62d0*/  FFMA R0, R49.reuse, R50, R0 ;  /* 0x0000003231007223 */ /* 0x040fe20000000000 */
[----:B------:R-:W-:Y:S01]  /*62e0*/  FFMA R2, R49, R51, R2 ;  /* 0x0000003331027223 */ /* 0x000fe20000000002 */
[C---:B------:R-:W-:Y:S01]  /*62f0*/  FMUL R5, R47.reuse, R9 ;  /* 0x000000092f057220 */ /* 0x040fe20000400000 */
        /* <DEDUP_REMOVED lines=16> */
[----:B------:R-:W-:Y:S02]  /*6400*/  HADD2.F32 R32, -RZ, R57.H1_H1 ;  /* 0x30000039ff207230 */ /* 0x000fe40000004100 */
[C---:B------:R-:W-:Y:S01]  /*6410*/  FMUL R26, R47.reuse, R30 ;  /* 0x0000001e2f1a7220 */ /* 0x040fe20000400000 */
[----:B------:R-:W-:Y:S01]  /*6420*/  FMUL R29, R47, R33 ;  /* 0x000000212f1d7220 */ /* 0x000fe20000400000 */
[--C-:B------:R-:W-:Y:S02]  /*6430*/  HADD2.F32 R33, -RZ, R58.reuse.H0_H0 ;  /* 0x2000003aff217230 */ /* 0x100fe40000004100 */
[----:B------:R-:W-:Y:S01]  /*6440*/  FFMA R3, R49, R52, R3 ;  /* 0x0000003431037223 */ /* 0x000fe20000000003 */
[C---:B------:R-:W-:Y:S01]  /*6450*/  FMUL R7, R47.reuse, R7 ;  /* 0x000000072f077220 */ /* 0x040fe20000400000 */
[----:B------:R-:W-:Y:S01]  /*6460*/  FMUL R30, R47, R34 ;  /* 0x000000222f1e7220 */ /* 0x000fe20000400000 */
[----:B------:R-:W-:Y:S01]  /*6470*/  HADD2.F32 R34, -RZ, R58.H1_H1 ;  /* 0x3000003aff227230 */ /* 0x000fe20000004100 */
[----:B------:R-:W-:Y:S01]  /*6480*/  F2FP.F16.F32.PACK_AB R52, R2, R0 ;  /* 0x000000000234723e */ /* 0x000fe200000000ff */
[--C-:B------:R-:W-:Y:S02]  /*6490*/  HADD2.F32 R0, -RZ, R59.reuse.H0_H0 ;  /* 0x2000003bff007230 */ /* 0x100fe40000004100 */
[C---:B------:R-:W-:Y:S01]  /*64a0*/  FFMA R7, R49.reuse, R32, R7 ;  /* 0x0000002031077223 */ /* 0x040fe20000000007 */
[----:B------:R-:W-:Y:S02]  /*64b0*/  HADD2.F32 R2, -RZ, R59.H1_H1 ;  /* 0x3000003bff027230 */ /* 0x000fe40000004100 */
[C---:B------:R-:W-:Y:S01]  /*64c0*/  FFMA R4, R49.reuse, R33, R4 ;  /* 0x0000002131047223 */ /* 0x040fe20000000004 */
[C---:B------:R-:W-:Y:S01]  /*64d0*/  FFMA R5, R49.reuse, R34, R5 ;  /* 0x0000002231057223 */ /* 0x040fe20000000005 */
[----:B------:R-:W-:Y:S01]  /*64e0*/  FFMA R6, R49, R0, R6 ;  /* 0x0000000031067223 */ /* 0x000fe20000000006 */
[--C-:B------:R-:W-:Y:S02]  /*64f0*/  HADD2.F32 R0, -RZ, R60.reuse.H0_H0 ;  /* 0x2000003cff007230 */ /* 0x100fe40000004100 */
[----:B------:R-:W-:Y:S01]  /*6500*/  FMUL R11, R47, R11 ;  /* 0x0000000b2f0b7220 */ /* 0x000fe20000400000 */
[----:B------:R-:W-:Y:S01]  /*6510*/  F2FP.F16.F32.PACK_AB R53, R7, R3 ;  /* 0x000000030735723e */ /* 0x000fe200000000ff */
[--C-:B------:R-:W-:Y:S02]  /*6520*/  HADD2.F32 R3, -RZ, R61.reuse.H0_H0 ;  /* 0x2000003dff037230 */ /* 0x100fe40000004100 */
[----:B------:R-:W-:Y:S01]  /*6530*/  FMUL R15, R47, R15 ;  /* 0x0000000f2f0f7220 */ /* 0x000fe20000400000 */
[C---:B------:R-:W-:Y:S01]  /*6540*/  FFMA R11, R49.reuse, R2, R11 ;  /* 0x00000002310b7223 */ /* 0x040fe2000000000b */
[----:B------:R-:W-:Y:S02]  /*6550*/  HADD2.F32 R2, -RZ, R60.H1_H1 ;  /* 0x3000003cff027230 */ /* 0x000fe40000004100 */
[----:B------:R-:W-:Y:S01]  /*6560*/  FFMA R8, R49, R0, R8 ;  /* 0x0000000031087223 */ /* 0x000fe20000000008 */
[----:B------:R-:W-:Y:S02]  /*6570*/  HADD2.F32 R0, -RZ, R61.H1_H1 ;  /* 0x3000003dff007230 */ /* 0x000fe40000004100 */
[C---:B------:R-:W-:Y:S01]  /*6580*/  FMUL R19, R47.reuse, R19 ;  /* 0x000000132f137220 */ /* 0x040fe20000400000 */
[----:B------:R-:W-:Y:S01]  /*6590*/  FMUL R23, R47, R23 ;  /* 0x000000172f177220 */ /* 0x000fe20000400000 */
[C---:B------:R-:W-:Y:S01]  /*65a0*/  FFMA R9, R49.reuse, R2, R9 ;  /* 0x0000000231097223 */ /* 0x040fe20000000009 */
[C---:B------:R-:W-:Y:S01]  /*65b0*/  FFMA R10, R49.reuse, R3, R10 ;  /* 0x00000003310a7223 */ /* 0x040fe2000000000a */
[----:B------:R-:W-:Y:S01]  /*65c0*/  FFMA R15, R49, R0, R15 ;  /* 0x00000000310f7223 */ /* 0x000fe2000000000f */
[--C-:B------:R-:W-:Y:S02]  /*65d0*/  HADD2.F32 R2, -RZ, R62.reuse.H0_H0 ;  /* 0x2000003eff027230 */ /* 0x100fe40000004100 */
[----:B------:R-:W-:Y:S01]  /*65e0*/  FMUL R27, R47, R27 ;  /* 0x0000001b2f1b7220 */ /* 0x000fe20000400000 */
[----:B------:R-:W-:Y:S01]  /*65f0*/  HADD2.F32 R0, -RZ, R62.H1_H1 ;  /* 0x3000003eff007230 */ /* 0x000fe20000004100 */
[----:B------:R-:W-:Y:S01]  /*6600*/  F2FP.F16.F32.PACK_AB R54, R5, R4 ;  /* 0x000000040536723e */ /* 0x000fe200000000ff */
[--C-:B------:R-:W-:Y:S02]  /*6610*/  HADD2.F32 R3, -RZ, R63.reuse.H0_H0 ;  /* 0x2000003fff037230 */ /* 0x100fe40000004100 */
[C---:B------:R-:W-:Y:S01]  /*6620*/  FFMA R12, R49.reuse, R2, R12 ;  /* 0x00000002310c7223 */ /* 0x040fe2000000000c */
[--C-:B------:R-:W-:Y:S02]  /*6630*/  HADD2.F32 R2, -RZ, R68.reuse.H0_H0 ;  /* 0x20000044ff027230 */ /* 0x100fe40000004100 */
[C---:B------:R-:W-:Y:S01]  /*6640*/  FFMA R13, R49.reuse, R0, R13 ;  /* 0x00000000310d7223 */ /* 0x040fe2000000000d */
[----:B------:R-:W-:Y:S02]  /*6650*/  HADD2.F32 R0, -RZ, R63.H1_H1 ;  /* 0x3000003fff007230 */ /* 0x000fe40000004100 */
[----:B------:R-:W-:Y:S01]  /*6660*/  FFMA R14, R49, R3, R14 ;  /* 0x00000003310e7223 */ /* 0x000fe2000000000e */
[----:B------:R-:W-:Y:S01]  /*6670*/  HADD2.F32 R3, -RZ, R68.H1_H1 ;  /* 0x30000044ff037230 */ /* 0x000fe20000004100 */
[----:B------:R-:W-:Y:S01]  /*6680*/  F2FP.F16.F32.PACK_AB R55, R11, R6 ;  /* 0x000000060b37723e */ /* 0x000fe200000000ff */
[----:B------:R-:W-:Y:S01]  /*6690*/  FMUL R31, R47, R31 ;  /* 0x0000001f2f1f7220 */ /* 0x000fe20000400000 */
[C---:B------:R-:W-:Y:S01]  /*66a0*/  FFMA R19, R49.reuse, R0, R19 ;  /* 0x0000000031137223 */ /* 0x040fe20000000013 */
[--C-:B------:R-:W-:Y:S02]  /*66b0*/  HADD2.F32 R0, -RZ, R69.reuse.H0_H0 ;  /* 0x20000045ff007230 */ /* 0x100fe40000004100 */
[C---:B------:R-:W-:Y:S01]  /*66c0*/  FFMA R16, R49.reuse, R2, R16 ;  /* 0x0000000231107223 */ /* 0x040fe20000000010 */
[----:B------:R1:W-:Y:S01]  /*66d0*/  STS.128 [R67], R52 ;  /* 0x0000003443007388 */ /* 0x0003e20000000c00 */
[C---:B------:R-:W-:Y:S01]  /*66e0*/  FFMA R17, R49.reuse, R3, R17 ;  /* 0x0000000331117223 */ /* 0x040fe20000000011 */
[----:B------:R-:W-:Y:S02]  /*66f0*/  HADD2.F32 R2, -RZ, R69.H1_H1 ;  /* 0x30000045ff027230 */ /* 0x000fe40000004100 */
[----:B------:R-:W-:Y:S01]  /*6700*/  FFMA R18, R49, R0, R18 ;  /* 0x0000000031127223 */ /* 0x000fe20000000012 */
[--C-:B------:R-:W-:Y:S01]  /*6710*/  HADD2.F32 R0, -RZ, R70.reuse.H0_H0 ;  /* 0x20000046ff007230 */ /* 0x100fe20000004100 */
[----:B------:R-:W-:Y:S01]  /*6720*/  F2FP.F16.F32.PACK_AB R8, R9, R8 ;  /* 0x000000080908723e */ /* 0x000fe200000000ff */
[--C-:B------:R-:W-:Y:S02]  /*6730*/  HADD2.F32 R3, -RZ, R71.reuse.H0_H0 ;  /* 0x20000047ff037230 */ /* 0x100fe40000004100 */
[C---:B------:R-:W-:Y:S01]  /*6740*/  FFMA R23, R49.reuse, R2, R23 ;  /* 0x0000000231177223 */ /* 0x040fe20000000017 */
[----:B------:R-:W-:Y:S02]  /*6750*/  HADD2.F32 R2, -RZ, R70.H1_H1 ;  /* 0x30000046ff027230 */ /* 0x000fe40000004100 */
[----:B------:R-:W-:Y:S01]  /*6760*/  FFMA R20, R49, R0, R20 ;  /* 0x0000000031147223 */ /* 0x000fe20000000014 */
[----:B------:R-:W-:Y:S01]  /*6770*/  HADD2.F32 R0, -RZ, R71.H1_H1 ;  /* 0x30000047ff007230 */ /* 0x000fe20000004100 */
[----:B------:R-:W-:Y:S01]  /*6780*/  F2FP.F16.F32.PACK_AB R9, R15, R10 ;  /* 0x0000000a0f09723e */ /* 0x000fe200000000ff */
[----:B------:R-:W-:Y:S02]  /*6790*/  HADD2.F32 R4, -RZ, R79.H0_H0 ;  /* 0x2000004fff047230 */ /* 0x000fe40000004100 */
[C---:B------:R-:W-:Y:S01]  /*67a0*/  FFMA R21, R49.reuse, R2, R21 ;  /* 0x0000000231157223 */ /* 0x040fe20000000015 */
[C---:B------:R-:W-:Y:S01]  /*67b0*/  FFMA R22, R49.reuse, R3, R22 ;  /* 0x0000000331167223 */ /* 0x040fe20000000016 */
[----:B------:R-:W-:Y:S01]  /*67c0*/  FFMA R27, R49, R0, R27 ;  /* 0x00000000311b7223 */ /* 0x000fe2000000001b */
[--C-:B------:R-:W-:Y:S01]  /*67d0*/  HADD2.F32 R2, -RZ, R76.reuse.H0_H0 ;  /* 0x2000004cff027230 */ /* 0x100fe20000004100 */
[----:B------:R-:W-:Y:S01]  /*67e0*/  F2FP.F16.F32.PACK_AB R10, R13, R12 ;  /* 0x0000000c0d0a723e */ /* 0x000fe200000000ff */
[----:B------:R-:W-:Y:S01]  /*67f0*/  HADD2.F32 R0, -RZ, R76.H1_H1 ;  /* 0x3000004cff007230 */ /* 0x000fe20000004100 */
[----:B------:R-:W-:Y:S01]  /*6800*/  F2FP.F16.F32.PACK_AB R11, R19, R14 ;  /* 0x0000000e130b723e */ /* 0x000fe200000000ff */
[--C-:B------:R-:W-:Y:S02]  /*6810*/  HADD2.F32 R3, -RZ, R77.reuse.H0_H0 ;  /* 0x2000004dff037230 */ /* 0x100fe40000004100 */
[C---:B------:R-:W-:Y:S01]  /*6820*/  FFMA R24, R49.reuse, R2, R24 ;  /* 0x0000000231187223 */ /* 0x040fe20000000018 */
[--C-:B------:R-:W-:Y:S02]  /*6830*/  HADD2.F32 R2, -RZ, R78.reuse.H0_H0 ;  /* 0x2000004eff027230 */ /* 0x100fe40000004100 */
[C---:B------:R-:W-:Y:S01]  /*6840*/  FFMA R25, R49.reuse, R0, R25 ;  /* 0x0000000031197223 */ /* 0x040fe20000000019 */
[----:B------:R1:W-:Y:S01]  /*6850*/  STS.128 [R66+0x10], R8 ;  /* 0x0000100842007388 */ /* 0x0003e20000000c00 */
[----:B------:R-:W-:Y:S02]  /*6860*/  HADD2.F32 R0, -RZ, R77.H1_H1 ;  /* 0x3000004dff007230 */ /* 0x000fe40000004100 */
[----:B------:R-:W-:Y:S01]  /*6870*/  FFMA R26, R49, R3, R26 ;  /* 0x00000003311a7223 */ /* 0x000fe2000000001a */
[----:B------:R-:W-:Y:S01]  /*6880*/  HADD2.F32 R3, -RZ, R78.H1_H1 ;  /* 0x3000004eff037230 */ /* 0x000fe20000004100 */
[----:B------:R-:W-:Y:S01]  /*6890*/  F2FP.F16.F32.PACK_AB R16, R17, R16 ;  /* 0x000000101110723e */ /* 0x000fe200000000ff */
[----:B------:R-:W-:Y:S01]  /*68a0*/  HADD2.F32 R5, -RZ, R79.H1_H1 ;  /* 0x3000004fff057230 */ /* 0x000fe20000004100 */
[----:B------:R-:W-:Y:S01]  /*68b0*/  F2FP.F16.F32.PACK_AB R17, R23, R18 ;  /* 0x000000121711723e */ /* 0x000fe200000000ff */
[----:B------:R-:W-:Y:S01]  /*68c0*/  FFMA R31, R49, R0, R31 ;  /* 0x00000000311f7223 */ /* 0x000fe2000000001f */
[----:B------:R-:W-:Y:S01]  /*68d0*/  FMUL R35, R47, R35 ;  /* 0x000000232f237220 */ /* 0x000fe20000400000 */
[----:B------:R-:W-:Y:S01]  /*68e0*/  F2FP.F16.F32.PACK_AB R18, R21, R20 ;  /* 0x000000141512723e */ /* 0x000fe200000000ff */
[----:B------:R-:W-:Y:S01]  /*68f0*/  FFMA R28, R49, R2, R28 ;  /* 0x00000002311c7223 */ /* 0x000fe2000000001c */
[----:B------:R-:W-:Y:S01]  /*6900*/  F2FP.F16.F32.PACK_AB R19, R27, R22 ;  /* 0x000000161b13723e */ /* 0x000fe200000000ff */
[C---:B------:R-:W-:Y:S01]  /*6910*/  FFMA R29, R49.reuse, R3, R29 ;  /* 0x00000003311d7223 */ /* 0x040fe2000000001d */
[C---:B------:R-:W-:Y:S01]  /*6920*/  FFMA R30, R49.reuse, R4, R30 ;  /* 0x00000004311e7223 */ /* 0x040fe2000000001e */
[----:B------:R-:W-:Y:S01]  /*6930*/  FFMA R35, R49, R5, R35 ;  /* 0x0000000531237223 */ /* 0x000fe20000000023 */
[----:B------:R-:W-:Y:S01]  /*6940*/  F2FP.F16.F32.PACK_AB R24, R25, R24 ;  /* 0x000000181918723e */ /* 0x000fe200000000ff */
[----:B------:R1:W-:Y:S01]  /*6950*/  STS.128 [R65+0x20], R16 ;  /* 0x0000201041007388 */ /* 0x0003e20000000c00 */
[----:B------:R-:W-:Y:S02]  /*6960*/  F2FP.F16.F32.PACK_AB R25, R31, R26 ;  /* 0x0000001a1f19723e */ /* 0x000fe400000000ff */
[----:B------:R-:W-:Y:S02]  /*6970*/  F2FP.F16.F32.PACK_AB R26, R29, R28 ;  /* 0x0000001c1d1a723e */ /* 0x000fe400000000ff */
[----:B------:R-:W-:Y:S05]  /*6980*/  F2FP.F16.F32.PACK_AB R27, R35, R30 ;  /* 0x0000001e231b723e */ /* 0x000fea00000000ff */
[----:B------:R1:W-:Y:S01]  /*6990*/  STS.128 [R64+0x10], R24 ;  /* 0x0000101840007388 */ /* 0x0003e20000000c00 */
[----:B------:R-:W-:Y:S01]  /*69a0*/  @!PT LDS RZ, [RZ] ;  /* 0x00000000fffff984 */ /* 0x000fe20000000800 */
[----:B------:R-:W-:Y:S01]  /*69b0*/  @!PT LDS RZ, [RZ] ;  /* 0x00000000fffff984 */ /* 0x000fe20000000800 */
[----:B------:R-:W-:Y:S01]  /*69c0*/  @!PT LDS RZ, [RZ] ;  /* 0x00000000fffff984 */ /* 0x000fe20000000800 */
[----:B------:R-:W-:Y:S01]  /*69d0*/  @!PT LDS RZ, [RZ] ;  /* 0x00000000fffff984 */ /* 0x000fe20000000800 */
[----:B------:R2:W-:Y:S07]  /*69e0*/  MEMBAR.ALL.CTA ;  /* 0x0000000000007992 */ /* 0x0005ee0000008000 */
[----:B--2---:R-:W2:Y:S02]  /*69f0*/  FENCE.VIEW.ASYNC.S ;  /* 0x00000000000073c6 */ /* 0x004ea40000000000 */
[----:B--2---:R-:W-:Y:S06]  /*6a00*/  BAR.SYNC.DEFER_BLOCKING 0x1, 0x80 ;  /* 0x0042000000007b1d */ /* 0x004fec0000010000 */
[----:B------:R-:W-:Y:S05]  /*6a10*/  @P0 BRA `(.L_x_108) ;  /* 0x00000000001c0947 */ /* 0x000fea0003800000 */
[----:B------:R-:W-:Y:S01]  /*6a20*/  R2UR UR4, R72 ;  /* 0x00000000480472ca */ /* 0x000fe200000e0000 */
[----:B------:R-:W-:Y:S01]  /*6a30*/  UIADD3 UR6, UP0, UPT, UR54, 0x680, URZ ;  /* 0x0000068036067890 */ /* 0x000fe2000ff1e0ff */
[----:B------:R-:W-:Y:S03]  /*6a40*/  UMOV UR43, UR36 ;  /* 0x00000024002b7c82 */ /* 0x000fe60008000000 */
[----:B------:R-:W-:Y:S08]  /*6a50*/  UIADD3.X UR7, UPT, UPT, URZ, UR55, URZ, UP0, !UPT ;  /* 0x00000037ff077290 */ /* 0x000ff000087fe4ff */
[----:B------:R-:W-:Y:S09]  /*6a60*/  UIADD3 UR40, UPT, UPT, UR48, 0x200, UR4 ;  /* 0x0000020030287890 */ /* 0x000ff2000fffe004 */
[----:B------:R2:W-:Y:S02]  /*6a70*/  UTMASTG.3D [UR40], [UR6] ;  /* 0x00000028060073b5 */ /* 0x0005e40008010000 */
[----:B--2---:R0:W-:Y:S02]  /*6a80*/  UTMACMDFLUSH ;  /* 0x00000000000079b7 */ /* 0x0041e40000000000 */
.L_x_108:
[----:B------:R-:W-:Y:S05]  /*6a90*/  BSYNC.RECONVERGENT B0 ;  /* 0x0000000000007941 */ /* 0x000fea0003800200 */
.L_x_107:
[----:B------:R-:W-:Y:S01]  /*6aa0*/  UIADD3 UR40, UPT, UPT, UR56, 0x1, URZ ;  /* 0x0000000138287890 */ /* 0x000fe2000fffe0ff */
[----:B------:R-:W-:Y:S03]  /*6ab0*/  BSSY.RECONVERGENT B0, `(.L_x_109) ;  /* 0x0000005000007945 */ /* 0x000fe60003800200 */
[----:B------:R-:W-:Y:S04]  /*6ac0*/  UISETP.NE.AND UP0, UPT, UR40, 0x3, UPT ;  /* 0x000000032800788c */ /* 0x000fe8000bf05270 */
[----:B------:R-:W-:Y:S01]  /*6ad0*/  USEL UR43, UR40, URZ, UP0 ;  /* 0x000000ff282b7287 */ /* 0x000fe20008000000 */
[----:B------:R-:W-:Y:S11]  /*6ae0*/  @P0 BRA `(.L_x_110) ;  /* 0x0000000000040947 */ /* 0x000ff60003800000 */
[----:B------:R-:W-:Y:S04]  /*6af0*/  DEPBAR.LE SB0, 0x1 ;  /* 0x000080400000791a */ /* 0x000fe80000000000 */
.L_x_110:
[----:B------:R-:W-:Y:S05]  /*6b00*/  BSYNC.RECONVERGENT B0 ;  /* 0x0000000000007941 */ /* 0x000fea0003800200 */
.L_x_109:
[----:B------:R-:W-:Y:S01]  /*6b10*/  BAR.SYNC.DEFER_BLOCKING 0x1, 0x80 ;  /* 0x0042000000007b1d */ /* 0x000fe20000010000 */
[----:B------:R-:W-:Y:S01]  /*6b20*/  ISETP.NE.AND P1, PT, R104, RZ, PT ;  /* 0x000000ff6800720c */ /* 0x000fe20003f25270 */
[----:B------:R-:W-:Y:S01]  /*6b30*/  UISETP.NE.AND UP0, UPT, UR50, URZ, UPT ;  /* 0x000000ff3200728c */ /* 0x000fe2000bf05270 */
[----:B------:R-:W-:Y:S11]  /*6b40*/  LEA R2, R74, UR48, 0x3 ;  /* 0x000000304a027c11 */ /* 0x000ff6000f8e18ff */
[----:B------:R-:W-:Y:S01]  /*6b50*/  @P1 SHF.L.U32 R3, R107, 0x1f, RZ ;  /* 0x0000001f6b031819 */ /* 0x000fe200000006ff */
[----:B------:R-:W-:Y:S06]  /*6b60*/  BRA.U !UP0, `(.L_x_111) ;  /* 0x0000000108247547 */ /* 0x000fec000b800000 */
[----:B------:R-:W-:Y:S01]  /*6b70*/  IMAD.U32 R4, RZ, RZ, UR49 ;  /* 0x00000031ff047e24 */ /* 0x000fe2000f8e00ff */
[----:B------:R-:W-:Y:S01]  /*6b80*/  MOV R0, UR37 ;  /* 0x0000002500007c02 */ /* 0x000fe20008000f00 */
[----:B------:R-:W-:Y:S03]  /*6b90*/  UIADD3 UR49, UPT, UPT, UR49, 0x1, URZ ;  /* 0x0000000131317890 */ /* 0x000fe6000fffe0ff */
[----:B------:R-:W-:Y:S01]  /*6ba0*/  @P1 LEA R4, R4, UR48, 0x3 ;  /* 0x0000003004041c11 */ /* 0x000fe2000f8e18ff */
[----:B------:R-:W-:Y:S04]  /*6bb0*/  UISETP.NE.AND UP0, UPT, UR49, 0x3, UPT ;  /* 0x000000033100788c */ /* 0x000fe8000bf05270 */
[----:B------:R-:W-:Y:S01]  /*6bc0*/  @P1 VIADD R4, R4, 0x118 ;  /* 0x0000011804041836 */ /* 0x000fe20000000000 */
[----:B------:R-:W-:Y:S04]  /*6bd0*/  USEL UR49, UR49, URZ, UP0 ;  /* 0x000000ff31317287 */ /* 0x000fe80008000000 */
[----:B------:R-:W-:Y:S04]  /*6be0*/  @P1 PRMT R0, R0, 0x654, R4 ;  /* 0x0000065400001816 */ /* 0x000fe80000000004 */
[----:B------:R2:W-:Y:S04]  /*6bf0*/  @P1 SYNCS.ARRIVE.TRANS64.RED.A1T0 RZ, [R0+URZ], RZ ;  /* 0x000000ff00ff19a7 */ /* 0x0005e800081004ff */
.L_x_111:
[----:B------:R-:W4:Y:S01]  /*6c00*/  @P1 SYNCS.PHASECHK.TRANS64.TRYWAIT P0, [R2+URZ+0x100], R3 ;  /* 0x00010003020015a7 */ /* 0x000f2200080011ff */
[----:B------:R-:W-:Y:S01]  /*6c10*/  BSSY B1, `(.L_x_112) ;  /* 0x0000015000017945 */ /* 0x000fe20003800000 */
[----:B----4-:R-:W-:Y:S03]  /*6c20*/  @P1 SEL R75, RZ, 0x1, !P0 ;  /* 0x00000001ff4b1807 */ /* 0x010fe60004000000 */
[----:B------:R-:W-:Y:S05]  /*6c30*/  @!P1 BRA `(.L_x_113) ;  /* 0x0000000000489947 */ /* 0x000fea0003800000 */
[----:B------:R-:W-:Y:S01]  /*6c40*/  ISETP.NE.AND P1, PT, R108, RZ, PT ;  /* 0x000000ff6c00720c */ /* 0x000fe20003f25270 */
[----:B------:R-:W-:Y:S01]  /*6c50*/  BSSY B0, `(.L_x_114) ;  /* 0x000000a000007945 */ /* 0x000fe20003800000 */
[----:B------:R-:W-:Y:S11]  /*6c60*/  ISETP.NE.AND P0, PT, R75, RZ, PT ;  /* 0x000000ff4b00720c */ /* 0x000ff60003f05270 */
[----:B------:R-:W-:Y:S04]  /*6c70*/  @P1 IMAD R74, R74, 0x2000, R99 ;  /* 0x000020004a4a1824 */ /* 0x000fe800078e0263 */
[----:B------:R-:W-:Y:S01]  /*6c80*/  @P1 IMAD.IADD R4, R106, 0x1, R74 ;  /* 0x000000016a041824 */ /* 0x000fe200078e024a */
[----:B------:R-:W-:Y:S03]  /*6c90*/  @P1 IADD3 R3, PT, PT, R105, R74, RZ ;  /* 0x0000004a69031210 */ /* 0x000fe60007ffe0ff */
[----:B--2---:R-:W-:Y:S01]  /*6ca0*/  @P1 IMAD.IADD R0, R98, 0x1, R4 ;  /* 0x0000000162001824 */ /* 0x004fe200078e0204 */
[----:B------:R-:W-:Y:S06]  /*6cb0*/  @P0 BRA `(.L_x_115) ;  /* 0x00000000000c0947 */ /* 0x000fec0003800000 */
[----:B------:R-:W-:Y:S04]  /*6cc0*/  SHF.L.U32 R107, R107, 0x1f, RZ ;  /* 0x0000001f6b6b7819 */ /* 0x000fe800000006ff */
[----:B------:R-:W2:Y:S02]  /*6cd0*/  SYNCS.PHASECHK.TRANS64.TRYWAIT P0, [R2+URZ+0x100], R107 ;  /* 0x0001006b020075a7 */ /* 0x000ea400080011ff */
[----:B--2---:R-:W-:Y:S05]  /*6ce0*/  @!P0 BRA `(.L_x_116) ;  /* 0x0000001c00488947 */ /* 0x004fea0003800000 */
.L_x_115:
[----:B------:R-:W-:Y:S05]  /*6cf0*/  BSYNC B0 ;  /* 0x0000000000007941 */ /* 0x000fea0003800000 */
.L_x_114:
[----:B------:R-:W-:Y:S11]  /*6d00*/  ISETP.NE.AND P0, PT, R108, RZ, PT ;  /* 0x000000ff6c00720c */ /* 0x000ff60003f05270 */
[----:B------:R-:W-:Y:S02]  /*6d10*/  @!UPT UIADD3 URZ, UPT, UPT, URZ, URZ, URZ ;  /* 0x000000fffffff290 */ /* 0x000fe4000fffe0ff */
[----:B------:R4:W1:Y:S04]  /*6d20*/  @P0 LDS.128 R56, [R74] ;  /* 0x000000004a380984 */ /* 0x0008680000000c00 */
[----:B------:R4:W1:Y:S04]  /*6d30*/  @P0 LDS.128 R68, [R3+0x20] ;  /* 0x0000200003440984 */ /* 0x0008680000000c00 */
[----:B------:R4:W1:Y:S04]  /*6d40*/  @P0 LDS.128 R60, [R4+0x10] ;  /* 0x00001000043c0984 */ /* 0x0008680000000c00 */
[----:B------:R4:W1:Y:S02]  /*6d50*/  @P0 LDS.128 R76, [R0+0x10] ;  /* 0x00001000004c0984 */ /* 0x0008640000000c00 */
.L_x_113:
[----:B------:R-:W-:Y:S05]  /*6d60*/  BSYNC B1 ;  /* 0x0000000000017941 */ /* 0x000fea0003800000 */
.L_x_112:
[----:B--2-4-:R-:W-:Y:S05]  /*6d70*/  VIADD R0, R48, 0x20 ;  /* 0x0000002030007836 */ /* 0x014fea0000000000 */
[----:B------:R-:W-:Y:S04]  /*6d80*/  SHF.R.U32.HI R0, RZ, 0x15, R0 ;  /* 0x00000015ff007819 */ /* 0x000fe80000011600 */
[----:B------:R-:W-:Y:S11]  /*6d90*/  LOP3.LUT P0, RZ, R0, 0x3, R92, 0x48, !PT ;  /* 0x0000000300ff7812 */ /* 0x000ff6000780485c */
[----:B------:R-:W-:Y:S02]  /*6da0*/  @!UPT UIADD3 URZ, UPT, UPT, URZ, URZ, URZ ;  /* 0x000000fffffff290 */ /* 0x000fe4000fffe0ff */
[----:B------:R-:W-:Y:S05]  /*6db0*/  @!P0 BRA `(.L_x_117) ;  /* 0x0000000000408947 */ /* 0x000fea0003800000 */
[----:B------:R-:W2:Y:S01]  /*6dc0*/  LDCU.64 UR8, c[0x4][0x70] ;  /* 0x01000e00ff0877ac */ /* 0x000ea20008000a00 */
[----:B------:R-:W-:Y:S01]  /*6dd0*/  MOV R3, 0x0 ;  /* 0x0000000000037802 */ /* 0x000fe20000000f00 */
[----:B------:R-:W-:Y:S02]  /*6de0*/  HFMA2 R12, -RZ, RZ, 0, 5.9604644775390625e-08 ;  /* 0x00000001ff0c7431 */ /* 0x000fe400000001ff */
[----:B-1----:R-:W-:Y:S02]  /*6df0*/  IMAD.MOV.U32 R8, RZ, RZ, 0x192 ;  /* 0x00000192ff087424 */ /* 0x002fe400078e00ff */
[----:B------:R-:W-:Y:S01]  /*6e00*/  IMAD.MOV.U32 R13, RZ, RZ, RZ ;  /* 0x000000ffff0d7224 */ /* 0x000fe200078e00ff */
[----:B------:R-:W1:Y:S01]  /*6e10*/  LDCU.64 UR6, c[0x4][0x78] ;  /* 0x01000f00ff0677ac */ /* 0x000e620008000a00 */
[----:B------:R-:W4:Y:S01]  /*6e20*/  LDC.64 R2, c[0x4][R3] ;  /* 0x0100000003027b82 */ /* 0x000f220000000a00 */
[----:B------:R-:W5:Y:S01]  /*6e30*/  LDCU.64 UR4, c[0x4][0x10] ;  /* 0x01000200ff0477ac */ /* 0x000f620008000a00 */
[----:B--2---:R-:W-:Y:S01]  /*6e40*/  MOV R5, UR9 ;  /* 0x0000000900057c02 */ /* 0x004fe20008000f00 */
[----:B------:R-:W-:Y:S01]  /*6e50*/  IMAD.U32 R4, RZ, RZ, UR8 ;  /* 0x00000008ff047e24 */ /* 0x000fe2000f8e00ff */
[----:B-1----:R-:W-:Y:S01]  /*6e60*/  MOV R7, UR7 ;  /* 0x0000000700077c02 */ /* 0x002fe20008000f00 */
[----:B------:R-:W-:Y:S01]  /*6e70*/  IMAD.U32 R6, RZ, RZ, UR6 ;  /* 0x00000006ff067e24 */ /* 0x000fe2000f8e00ff */
[----:B-----5:R-:W-:Y:S01]  /*6e80*/  MOV R11, UR5 ;  /* 0x00000005000b7c02 */ /* 0x020fe20008000f00 */
[----:B------:R-:W-:Y:S02]  /*6e90*/  IMAD.U32 R10, RZ, RZ, UR4 ;  /* 0x00000004ff0a7e24 */ /* 0x000fe4000f8e00ff */
[----:B------:R-:W-:Y:S07]  /*6ea0*/  LEPC R20, `(.L_x_117) ;  /* 0x000000001014794e */ /* 0x000fee0000000000 */
[----:B---34-:R-:W-:Y:S05]  /*6eb0*/  CALL.ABS.NOINC R2 ;  /* 0x0000000002007343 */ /* 0x018fea0003c00000 */
.L_x_117:
[----:B------:R-:W-:Y:S01]  /*6ec0*/  ISETP.NE.AND P0, PT, R100, RZ, PT ;  /* 0x000000ff6400720c */ /* 0x000fe20003f05270 */
[----:B------:R-:W-:Y:S05]  /*6ed0*/  WARPSYNC.ALL ;  /* 0x0000000000007948 */ /* 0x000fea0003800000 */
[----:B------:R-:W-:Y:S01]  /*6ee0*/  R2UR UR4, R48 ;  /* 0x00000000300472ca */ /* 0x000fe200000e0000 */
[--C-:B-1----:R-:W-:Y:S01]  /*6ef0*/  HADD2.F32 R0, -RZ, R56.reuse.H0_H0 ;  /* 0x20000038ff007230 */ /* 0x102fe20000004100 */
[----:B------:R-:W-:Y:S01]  /*6f00*/  R2UR UR5, R73 ;  /* 0x00000000490572ca */ /* 0x000fe200000e0000 */
[----:B------:R-:W-:Y:S01]  /*6f10*/  HADD2.F32 R2, -RZ, R56.H1_H1 ;  /* 0x30000038ff027230 */ /* 0x000fe20000004100 */
[----:B------:R-:W-:Y:S01]  /*6f20*/  USHF.L.U32 UR8, UR43, 0xd, URZ ;  /* 0x0000000d2b087899 */ /* 0x000fe200080006ff */
[--C-:B------:R-:W-:Y:S01]  /*6f30*/  HADD2.F32 R3, -RZ, R57.reuse.H0_H0 ;  /* 0x20000039ff037230 */ /* 0x100fe20000004100 */
[----:B------:R-:W-:Y:S01]  /*6f40*/  BSSY.RECONVERGENT B0, `(.L_x_118) ;  /* 0x000008b000007945 */ /* 0x000fe20003800200 */
[----:B------:R-:W-:Y:S02]  /*6f50*/  HADD2.F32 R48, -RZ, R57.H1_H1 ;  /* 0x30000039ff307230 */ /* 0x000fe40000004100 */
[--C-:B------:R-:W-:Y:S02]  /*6f60*/  HADD2.F32 R50, -RZ, R58.reuse.H0_H0 ;  /* 0x2000003aff327230 */ /* 0x100fe40000004100 */
[----:B------:R-:W-:Y:S02]  /*6f70*/  HADD2.F32 R51, -RZ, R58.H1_H1 ;  /* 0x3000003aff337230 */ /* 0x000fe40000004100 */
[----:B------:R-:W1:Y:S01]  /*6f80*/  LDTM.x32 R4, tmem[UR4+0x20] ;  /* 0x00002004000479ee */ /* 0x000e6200082c0000 */
[----:B------:R-:W-:Y:S01]  /*6f90*/  NOP ;  /* 0x0000000000007918 */ /* 0x000fe20000000000 */
[----:B------:R-:W-:Y:S01]  /*6fa0*/  UIADD3 UR5, UPT, UPT, UR5, 0x180, URZ ;  /* 0x0000018005057890 */ /* 0x000fe2000fffe0ff */
[--C-:B------:R-:W-:Y:S02]  /*6fb0*/  HADD2.F32 R52, -RZ, R59.reuse.H0_H0 ;  /* 0x2000003bff347230 */ /* 0x100fe40000004100 */
[----:B------:R-:W-:Y:S01]  /*6fc0*/  HADD2.F32 R53, -RZ, R59.H1_H1 ;  /* 0x3000003bff357230 */ /* 0x000fe20000004100 */
[----:B------:R-:W-:Y:S01]  /*6fd0*/  UPRMT UR5, UR37, 0x654, UR5 ;  /* 0x0000065425057896 */ /* 0x000fe20008000005 */
[--C-:B------:R-:W-:Y:S02]  /*6fe0*/  HADD2.F32 R54, -RZ, R60.reuse.H0_H0 ;  /* 0x2000003cff367230 */ /* 0x100fe40000004100 */
[----:B------:R-:W-:Y:S02]  /*6ff0*/  HADD2.F32 R55, -RZ, R60.H1_H1 ;  /* 0x3000003cff377230 */ /* 0x000fe40000004100 */
[--C-:B------:R-:W-:Y:S02]  /*7000*/  HADD2.F32 R56, -RZ, R61.reuse.H0_H0 ;  /* 0x2000003dff387230 */ /* 0x100fe40000004100 */
[----:B------:R-:W-:Y:S02]  /*7010*/  HADD2.F32 R57, -RZ, R61.H1_H1 ;  /* 0x3000003dff397230 */ /* 0x000fe40000004100 */
[----:B-1----:R-:W-:Y:S01]  /*7020*/  SYNCS.ARRIVE.TRANS64.RED.A1T0 RZ, [UR5], RZ ;  /* 0x000000ffffff79a7 */ /* 0x002fe20008100405 */
[--C-:B------:R-:W-:Y:S02]  /*7030*/  HADD2.F32 R58, -RZ, R62.reuse.H0_H0 ;  /* 0x2000003eff3a7230 */ /* 0x100fe40000004100 */
[----:B------:R-:W-:Y:S02]  /*7040*/  HADD2.F32 R59, -RZ, R62.H1_H1 ;  /* 0x3000003eff3b7230 */ /* 0x000fe40000004100 */
[--C-:B------:R-:W-:Y:S02]  /*7050*/  HADD2.F32 R60, -RZ, R63.reuse.H0_H0 ;  /* 0x2000003fff3c7230 */ /* 0x100fe40000004100 */
[----:B------:R-:W-:Y:S02]  /*7060*/  HADD2.F32 R61, -RZ, R63.H1_H1 ;  /* 0x3000003fff3d7230 */ /* 0x000fe40000004100 */
[C---:B------:R-:W-:Y:S01]  /*7070*/  FMUL R4, R47.reuse, R4 ;  /* 0x000000042f047220 */ /* 0x040fe20000400000 */
[C---:B------:R-:W-:Y:S01]  /*7080*/  FMUL R5, R47.reuse, R5 ;  /* 0x000000052f057220 */ /* 0x040fe20000400000 */
[C---:B------:R-:W-:Y:S01]  /*7090*/  FMUL R6, R47.reuse, R6 ;  /* 0x000000062f067220 */ /* 0x040fe20000400000 */
[----:B------:R-:W-:Y:S01]  /*70a0*/  FMUL R7, R47, R7 ;  /* 0x000000072f077220 */ /* 0x000fe20000400000 */
[C---:B------:R-:W-:Y:S01]  /*70b0*/  FFMA R4, R49.reuse, R0, R4 ;  /* 0x0000000031047223 */ /* 0x040fe20000000004 */
[C---:B------:R-:W-:Y:S01]  /*70c0*/  FFMA R5, R49.reuse, R2, R5 ;  /* 0x0000000231057223 */ /* 0x040fe20000000005 */
[C---:B------:R-:W-:Y:S01]  /*70d0*/  FFMA R6, R49.reuse, R3, R6 ;  /* 0x0000000331067223 */ /* 0x040fe20000000006 */
[----:B------:R-:W-:Y:S01]  /*70e0*/  FFMA R7, R49, R48, R7 ;  /* 0x0000003031077223 */ /* 0x000fe20000000007 */
[C---:B------:R-:W-:Y:S01]  /*70f0*/  FMUL R8, R47.reuse, R8 ;  /* 0x000000082f087220 */ /* 0x040fe20000400000 */
[----:B------:R-:W-:Y:S01]  /*7100*/  FMUL R9, R47, R9 ;  /* 0x000000092f097220 */ /* 0x000fe20000400000 */
[----:B------:R-:W-:Y:S01]  /*7110*/  F2FP.F16.F32.PACK_AB R4, R5, R4 ;  /* 0x000000040504723e */ /* 0x000fe200000000ff */
[----:B------:R-:W-:Y:S01]  /*7120*/  FMUL R0, R47, R10 ;  /* 0x0000000a2f007220 */ /* 0x000fe20000400000 */
[----:B------:R-:W-:Y:S01]  /*7130*/  F2FP.F16.F32.PACK_AB R5, R7, R6 ;  /* 0x000000060705723e */ /* 0x000fe200000000ff */
[C---:B------:R-:W-:Y:S01]  /*7140*/  FFMA R8, R49.reuse, R50, R8 ;  /* 0x0000003231087223 */ /* 0x040fe20000000008 */
[C---:B------:R-:W-:Y:S01]  /*7150*/  FFMA R9, R49.reuse, R51, R9 ;  /* 0x0000003331097223 */ /* 0x040fe20000000009 */
[----:B------:R-:W-:Y:S01]  /*7160*/  FFMA R0, R49, R52, R0 ;  /* 0x0000003431007223 */ /* 0x000fe20000000000 */
[C---:B------:R-:W-:Y:S01]  /*7170*/  FMUL R2, R47.reuse, R11 ;  /* 0x0000000b2f027220 */ /* 0x040fe20000400000 */
[C---:B------:R-:W-:Y:S01]  /*7180*/  FMUL R3, R47.reuse, R12 ;  /* 0x0000000c2f037220 */ /* 0x040fe20000400000 */
[----:B------:R-:W-:Y:S01]  /*7190*/  FMUL R10, R47, R13 ;  /* 0x0000000d2f0a7220 */ /* 0x000fe20000400000 */
[----:B------:R-:W-:Y:S01]  /*71a0*/  F2FP.F16.F32.PACK_AB R6, R9, R8 ;  /* 0x000000080906723e */ /* 0x000fe200000000ff */
[C---:B------:R-:W-:Y:S01]  /*71b0*/  FFMA R2, R49.reuse, R53, R2 ;  /* 0x0000003531027223 */ /* 0x040fe20000000002 */
[C---:B------:R-:W-:Y:S01]  /*71c0*/  FFMA R3, R49.reuse, R54, R3 ;  /* 0x0000003631037223 */ /* 0x040fe20000000003 */
[----:B------:R-:W-:Y:S01]  /*71d0*/  FFMA R10, R49, R55, R10 ;  /* 0x00000037310a7223 */ /* 0x000fe2000000000a */
[C---:B------:R-:W-:Y:S01]  /*71e0*/  FMUL R11, R47.reuse, R14 ;  /* 0x0000000e2f0b7220 */ /* 0x040fe20000400000 */
[C---:B------:R-:W-:Y:S01]  /*71f0*/  FMUL R15, R47.reuse, R15 ;  /* 0x0000000f2f0f7220 */ /* 0x040fe20000400000 */
[C---:B------:R-:W-:Y:S01]  /*7200*/  FMUL R12, R47.reuse, R16 ;  /* 0x000000102f0c7220 */ /* 0x040fe20000400000 */
[----:B------:R-:W-:Y:S01]  /*7210*/  FMUL R13, R47, R17 ;  /* 0x000000112f0d7220 */ /* 0x000fe20000400000 */
[----:B------:R-:W-:Y:S01]  /*7220*/  FFMA R11, R49, R56, R11 ;  /* 0x00000038310b7223 */ /* 0x000fe2000000000b */
[----:B------:R-:W-:Y:S01]  /*7230*/  FMUL R14, R47, R18 ;  /* 0x000000122f0e7220 */ /* 0x000fe20000400000 */
[----:B------:R-:W-:Y:S01]  /*7240*/  FFMA R15, R49, R57, R15 ;  /* 0x00000039310f7223 */ /* 0x000fe2000000000f */
[--C-:B------:R-:W-:Y:S02]  /*7250*/  HADD2.F32 R62, -RZ, R68.reuse.H0_H0 ;  /* 0x20000044ff3e7230 */ /* 0x100fe40000004100 */
[----:B------:R-:W-:Y:S01]  /*7260*/  FMUL R19, R47, R19 ;  /* 0x000000132f137220 */ /* 0x000fe20000400000 */
[----:B------:R-:W-:Y:S01]  /*7270*/  F2FP.F16.F32.PACK_AB R7, R2, R0 ;  /* 0x000000000207723e */ /* 0x000fe200000000ff */
[----:B------:R-:W-:Y:S01]  /*7280*/  FFMA R12, R49, R58, R12 ;  /* 0x0000003a310c7223 */ /* 0x000fe2000000000c */
[----:B------:R-:W-:Y:S02]  /*7290*/  HADD2.F32 R63, -RZ, R68.H1_H1 ;  /* 0x30000044ff3f7230 */ /* 0x000fe40000004100 */
[----:B------:R-:W-:Y:S01]  /*72a0*/  FMUL R16, R47, R20 ;  /* 0x000000142f107220 */ /* 0x000fe20000400000 */
[----:B------:R-:W-:Y:S01]  /*72b0*/  FFMA R13, R49, R59, R13 ;  /* 0x0000003b310d7223 */ /* 0x000fe2000000000d */
[----:B------:R1:W-:Y:S01]  /*72c0*/  STS.128 [R99+UR8], R4 ;  /* 0x0000000463007988 */ /* 0x0003e20008000c08 */
[--C-:B---3--:R-:W-:Y:S02]  /*72d0*/  HADD2.F32 R64, -RZ, R69.reuse.H0_H0 ;  /* 0x20000045ff407230 */ /* 0x108fe40000004100 */
[----:B------:R-:W-:Y:S01]  /*72e0*/  FMUL R17, R47, R21 ;  /* 0x000000152f117220 */ /* 0x000fe20000400000 */
[----:B------:R-:W-:Y:S01]  /*72f0*/  FFMA R14, R49, R60, R14 ;  /* 0x0000003c310e7223 */ /* 0x000fe2000000000e */
[----:B------:R-:W-:Y:S02]  /*7300*/  HADD2.F32 R65, -RZ, R69.H1_H1 ;  /* 0x30000045ff417230 */ /* 0x000fe40000004100 */
[----:B------:R-:W-:Y:S01]  /*7310*/  FMUL R18, R47, R22 ;  /* 0x000000162f127220 */ /* 0x000fe20000400000 */
[----:B------:R-:W-:Y:S01]  /*7320*/  FFMA R19, R49, R61, R19 ;  /* 0x0000003d31137223 */ /* 0x000fe20000000013 */
[----:B------:R-:W-:Y:S02]  /*7330*/  HADD2.F32 R66, -RZ, R70.H0_H0 ;  /* 0x20000046ff427230 */ /* 0x000fe40000004100 */
[----:B------:R-:W-:Y:S01]  /*7340*/  FMUL R23, R47, R23 ;  /* 0x000000172f177220 */ /* 0x000fe20000400000 */
[--C-:B------:R-:W-:Y:S02]  /*7350*/  HADD2.F32 R74, -RZ, R78.reuse.H0_H0 ;  /* 0x2000004eff4a7230 */ /* 0x100fe40000004100 */
[----:B------:R-:W-:Y:S01]  /*7360*/  FFMA R16, R49, R62, R16 ;  /* 0x0000003e31107223 */ /* 0x000fe20000000010 */
[----:B------:R-:W-:Y:S01]  /*7370*/  HADD2.F32 R75, -RZ, R78.H1_H1 ;  /* 0x3000004eff4b7230 */ /* 0x000fe20000004100 */
[----:B------:R-:W-:Y:S01]  /*7380*/  IADD3 R78, PT, PT, R99, UR8, RZ ;  /* 0x00000008634e7c10 */ /* 0x000fe2000fffe0ff */
[----:B------:R-:W-:Y:S02]  /*7390*/  HADD2.F32 R67, -RZ, R70.H1_H1 ;  /* 0x30000046ff437230 */ /* 0x000fe40000004100 */
[----:B------:R-:W-:Y:S01]  /*73a0*/  FMUL R20, R47, R24 ;  /* 0x000000182f147220 */ /* 0x000fe20000400000 */
[----:B------:R-:W-:Y:S01]  /*73b0*/  FFMA R17, R49, R63, R17 ;  /* 0x0000003f31117223 */ /* 0x000fe20000000011 */
[--C-:B------:R-:W-:Y:S02]  /*73c0*/  HADD2.F32 R68, -RZ, R71.reuse.H0_H0 ;  /* 0x20000047ff447230 */ /* 0x100fe40000004100 */
[----:B------:R-:W-:Y:S01]  /*73d0*/  FMUL R21, R47, R25 ;  /* 0x000000192f157220 */ /* 0x000fe20000400000 */
[----:B------:R-:W-:Y:S01]  /*73e0*/  FFMA R18, R49, R64, R18 ;  /* 0x0000004031127223 */ /* 0x000fe20000000012 */
[----:B------:R-:W-:Y:S02]  /*73f0*/  HADD2.F32 R69, -RZ, R71.H1_H1 ;  /* 0x30000047ff457230 */ /* 0x000fe40000004100 */
[----:B------:R-:W-:Y:S01]  /*7400*/  FMUL R22, R47, R26 ;  /* 0x0000001a2f167220 */ /* 0x000fe20000400000 */
[----:B------:R-:W-:Y:S01]  /*7410*/  F2FP.F16.F32.PACK_AB R8, R10, R3 ;  /* 0x000000030a08723e */ /* 0x000fe200000000ff */
[----:B------:R-:W-:Y:S01]  /*7420*/  FFMA R23, R49, R65, R23 ;  /* 0x0000004131177223 */ /* 0x000fe20000000017 */
[----:B------:R-:W-:Y:S01]  /*7430*/  F2FP.F16.F32.PACK_AB R9, R15, R11 ;  /* 0x0000000b0f09723e */ /* 0x000fe200000000ff */
[--C-:B------:R-:W-:Y:S02]  /*7440*/  HADD2.F32 R70, -RZ, R76.reuse.H0_H0 ;  /* 0x2000004cff467230 */ /* 0x100fe40000004100 */
[----:B------:R-:W-:Y:S01]  /*7450*/  FMUL R27, R47, R27 ;  /* 0x0000001b2f1b7220 */ /* 0x000fe20000400000 */
[----:B------:R-:W-:Y:S01]  /*7460*/  IADD3 R106, PT, PT, R106, R78, RZ ;  /* 0x0000004e6a6a7210 */ /* 0x000fe20007ffe0ff */
[----:B------:R-:W-:Y:S01]  /*7470*/  FFMA R20, R49, R66, R20 ;  /* 0x0000004231147223 */ /* 0x000fe20000000014 */
[----:B------:R-:W-:Y:S01]  /*7480*/  F2FP.F16.F32.PACK_AB R10, R13, R12 ;  /* 0x0000000c0d0a723e */ /* 0x000fe200000000ff */
[----:B------:R-:W-:Y:S01]  /*7490*/  HADD2.F32 R71, -RZ, R76.H1_H1 ;  /* 0x3000004cff477230 */ /* 0x000fe20000004100 */
[----:B------:R-:W-:Y:S01]  /*74a0*/  F2FP.F16.F32.PACK_AB R11, R19, R14 ;  /* 0x0000000e130b723e */ /* 0x000fe200000000ff */
[----:B------:R-:W-:Y:S01]  /*74b0*/  FMUL R24, R47, R28 ;  /* 0x0000001c2f187220 */ /* 0x000fe20000400000 */
[----:B------:R-:W-:Y:S01]  /*74c0*/  FFMA R21, R49, R67, R21 ;  /* 0x0000004331157223 */ /* 0x000fe20000000015 */
[--C-:B------:R-:W-:Y:S02]  /*74d0*/  HADD2.F32 R72, -RZ, R77.reuse.H0_H0 ;  /* 0x2000004dff487230 */ /* 0x100fe40000004100 */
[----:B------:R-:W-:Y:S01]  /*74e0*/  FMUL R25, R47, R29 ;  /* 0x0000001d2f197220 */ /* 0x000fe20000400000 */
[----:B------:R1:W-:Y:S01]  /*74f0*/  STS.128 [R106+0x10], R8 ;  /* 0x000010086a007388 */ /* 0x0003e20000000c00 */
[----:B------:R-:W-:Y:S01]  /*7500*/  FFMA R22, R49, R68, R22 ;  /* 0x0000004431167223 */ /* 0x000fe20000000016 */
[----:B------:R-:W-:Y:S02]  /*7510*/  HADD2.F32 R73, -RZ, R77.H1_H1 ;  /* 0x3000004dff497230 */ /* 0x000fe40000004100 */
[----:B------:R-:W-:Y:S01]  /*7520*/  FMUL R26, R47, R30 ;  /* 0x0000001e2f1a7220 */ /* 0x000fe20000400000 */
[----:B------:R-:W-:Y:S01]  /*7530*/  FFMA R27, R49, R69, R27 ;  /* 0x00000045311b7223 */ /* 0x000fe2000000001b */
        /* <DEDUP_REMOVED lines=10> */
[----:B------:R-:W-:Y:S01]  /*75e0*/  F2FP.F16.F32.PACK_AB R17, R23, R18 ;  /* 0x000000121711723e */ /* 0x000fe200000000ff */
[----:B------:R-:W-:Y:S01]  /*75f0*/  FFMA R31, R49, R73, R31 ;  /* 0x00000049311f7223 */ /* 0x000fe2000000001f */
[----:B------:R-:W-:Y:S01]  /*7600*/  FMUL R35, R47, R35 ;  /* 0x000000232f237220 */ /* 0x000fe20000400000 */
[----:B------:R-:W-:Y:S01]  /*7610*/  IADD3 R105, PT, PT, R105, R78, RZ ;  /* 0x0000004e69697210 */ /* 0x000fe20007ffe0ff */
[----:B------:R-:W-:Y:S01]  /*7620*/  FFMA R28, R49, R74, R28 ;  /* 0x0000004a311c7223 */ /* 0x000fe2000000001c */
[----:B------:R-:W-:Y:S01]  /*7630*/  F2FP.F16.F32.PACK_AB R18, R21, R20 ;  /* 0x000000141512723e */ /* 0x000fe200000000ff */
[----:B------:R-:W-:Y:S01]  /*7640*/  FFMA R29, R49, R75, R29 ;  /* 0x0000004b311d7223 */ /* 0x000fe2000000001d */
[----:B------:R-:W-:Y:S01]  /*7650*/  F2FP.F16.F32.PACK_AB R19, R27, R22 ;  /* 0x000000161b13723e */ /* 0x000fe200000000ff */
[C---:B------:R-:W-:Y:S01]  /*7660*/  FFMA R30, R49.reuse, R76, R30 ;  /* 0x0000004c311e7223 */ /* 0x040fe2000000001e */
[----:B------:R-:W-:Y:S01]  /*7670*/  FFMA R35, R49, R77, R35 ;  /* 0x0000004d31237223 */ /* 0x000fe20000000023 */
[----:B------:R-:W-:Y:S02]  /*7680*/  F2FP.F16.F32.PACK_AB R24, R25, R24 ;  /* 0x000000181918723e */ /* 0x000fe400000000ff */
[----:B------:R1:W-:Y:S01]  /*7690*/  STS.128 [R105+0x20], R16 ;  /* 0x0000201069007388 */ /* 0x0003e20000000c00 */
[----:B------:R-:W-:Y:S02]  /*76a0*/  F2FP.F16.F32.PACK_AB R25, R31, R26 ;  /* 0x0000001a1f19723e */ /* 0x000fe400000000ff */
[----:B------:R-:W-:Y:S02]  /*76b0*/  F2FP.F16.F32.PACK_AB R26, R29, R28 ;  /* 0x0000001c1d1a723e */ /* 0x000fe400000000ff */
[----:B------:R-:W-:Y:S02]  /*76c0*/  F2FP.F16.F32.PACK_AB R27, R35, R30 ;  /* 0x0000001e231b723e */ /* 0x000fe400000000ff */
[----:B------:R-:W-:Y:S05]  /*76d0*/  IADD3 R0, PT, PT, R98, R106, RZ ;  /* 0x0000006a62007210 */ /* 0x000fea0007ffe0ff */
        /* <DEDUP_REMOVED lines=9> */
[----:B------:R-:W-:Y:S02]  /*7770*/  UIADD3 UR10, UP0, UPT, UR54, 0x680, URZ ;  /* 0x00000680360a7890 */ /* 0x000fe4000ff1e0ff */
[----:B------:R-:W-:Y:S02]  /*7780*/  UIADD3 UR5, UPT, UPT, UR41, 0x20, URZ ;  /* 0x0000002029057890 */ /* 0x000fe4000fffe0ff */
[----:B------:R-:W-:Y:S02]  /*7790*/  UIADD3 UR4, UPT, UPT, UR48, 0x200, UR8 ;  /* 0x0000020030047890 */ /* 0x000fe4000fffe008 */
[----:B------:R-:W-:Y:S01]  /*77a0*/  UIADD3.X UR11, UPT, UPT, URZ, UR55, URZ, UP0, !UPT ;  /* 0x00000037ff0b7290 */ /* 0x000fe200087fe4ff */
[----:B------:R-:W-:Y:S01]  /*77b0*/  UMOV UR6, UR42 ;  /* 0x0000002a00067c82 */ /* 0x000fe20008000000 */
[----:B------:R-:W-:Y:S07]  /*77c0*/  UMOV UR7, UR36 ;  /* 0x0000002400077c82 */ /* 0x000fee0008000000 */
[----:B------:R2:W-:Y:S02]  /*77d0*/  UTMASTG.3D [UR4], [UR10] ;  /* 0x000000040a0073b5 */ /* 0x0005e40008010000 */
[----:B--2---:R0:W-:Y:S02]  /*77e0*/  UTMACMDFLUSH ;  /* 0x00000000000079b7 */ /* 0x0041e40000000000 */
.L_x_119:
[----:B------:R-:W-:Y:S05]  /*77f0*/  BSYNC.RECONVERGENT B0 ;  /* 0x0000000000007941 */ /* 0x000fea0003800200 */
.L_x_118:
[----:B------:R-:W-:Y:S01]  /*7800*/  UIADD3 UR43, UPT, UPT, UR43, 0x1, URZ ;  /* 0x000000012b2b7890 */ /* 0x000fe2000fffe0ff */
[----:B------:R-:W-:Y:S03]  /*7810*/  BSSY.RECONVERGENT B0, `(.L_x_120) ;  /* 0x0000008000007945 */ /* 0x000fe60003800200 */
[----:B------:R-:W-:Y:S04]  /*7820*/  UISETP.NE.AND UP0, UPT, UR43, 0x3, UPT ;  /* 0x000000032b00788c */ /* 0x000fe8000bf05270 */
[----:B------:R-:W-:Y:S02]  /*7830*/  UISETP.EQ.XOR UP1, UPT, UR40, 0x3, !UP0 ;  /* 0x000000032800788c */ /* 0x000fe4000c722a70 */
[----:B------:R-:W-:Y:S02]  /*7840*/  USEL UR56, UR43, URZ, UP0 ;  /* 0x000000ff2b387287 */ /* 0x000fe40008000000 */
[----:B------:R-:W-:Y:S04]  /*7850*/  USEL UR4, URZ, 0x1, !UP1 ;  /* 0x00000001ff047887 */ /* 0x000fe8000c800000 */
[----:B------:R-:W-:Y:S01]  /*7860*/  ULOP3.LUT UR51, UR51, UR4, URZ, 0x3c, !UPT ;  /* 0x0000000433337292 */ /* 0x000fe2000f8e3cff */
[----:B------:R-:W-:Y:S11]  /*7870*/  @P0 BRA `(.L_x_121) ;  /* 0x0000000000040947 */ /* 0x000ff60003800000 */
[----:B------:R-:W-:Y:S04]  /*7880*/  DEPBAR.LE SB0, 0x1 ;  /* 0x000080400000791a */ /* 0x000fe80000000000 */
.L_x_121:
[----:B------:R-:W-:Y:S05]  /*7890*/  BSYNC.RECONVERGENT B0 ;  /* 0x0000000000007941 */ /* 0x000fea0003800200 */
.L_x_120:
[----:B------:R-:W-:Y:S01]  /*78a0*/  BAR.SYNC.DEFER_BLOCKING 0x1, 0x80 ;  /* 0x0042000000007b1d */ /* 0x000fe20000010000 */
[----:B------:R-:W-:Y:S01]  /*78b0*/  UISETP.NE.AND UP0, UPT, UR50, -0x2, UPT ;  /* 0xfffffffe3200788c */ /* 0x000fe2000bf05270 */
[----:B------:R-:W-:Y:S08]  /*78c0*/  IADD3 R45, PT, PT, R45, 0x1, RZ ;  /* 0x000000012d2d7810 */ /* 0x000ff00007ffe0ff */
[----:B------:R-:W-:Y:S05]  /*78d0*/  BRA.U !UP0, `(.L_x_122) ;  /* 0x0000000108287547 */ /* 0x000fea000b800000 */
[----:B------:R-:W-:Y:S01]  /*78e0*/  ISETP.NE.AND P0, PT, R104, RZ, PT ;  /* 0x000000ff6800720c */ /* 0x000fe20003f05270 */
[----:B------:R-:W-:Y:S01]  /*78f0*/  IMAD.U32 R2, RZ, RZ, UR49 ;  /* 0x00000031ff027e24 */ /* 0x000fe2000f8e00ff */
[----:B------:R-:W-:Y:S01]  /*7900*/  UIADD3 UR49, UPT, UPT, UR49, 0x1, URZ ;  /* 0x0000000131317890 */ /* 0x000fe2000fffe0ff */
[----:B-1----:R-:W-:Y:S03]  /*7910*/  IMAD.U32 R0, RZ, RZ, UR37 ;  /* 0x00000025ff007e24 */ /* 0x002fe6000f8e00ff */
[----:B------:R-:W-:Y:S04]  /*7920*/  UISETP.NE.AND UP0, UPT, UR49, 0x3, UPT ;  /* 0x000000033100788c */ /* 0x000fe8000bf05270 */
[----:B------:R-:W-:Y:S03]  /*7930*/  USEL UR49, UR49, URZ, UP0 ;  /* 0x000000ff31317287 */ /* 0x000fe60008000000 */
[----:B------:R-:W-:Y:S05]  /*7940*/  @P0 LEA R2, R2, UR48, 0x3 ;  /* 0x0000003002020c11 */ /* 0x000fea000f8e18ff */
[----:B------:R-:W-:Y:S05]  /*7950*/  @P0 VIADD R2, R2, 0x118 ;  /* 0x0000011802020836 */ /* 0x000fea0000000000 */
[----:B------:R-:W-:Y:S04]  /*7960*/  @P0 PRMT R0, R0, 0x654, R2 ;  /* 0x0000065400000816 */ /* 0x000fe80000000002 */
[----:B------:R2:W-:Y:S03]  /*7970*/  @P0 SYNCS.ARRIVE.TRANS64.RED.A1T0 RZ, [R0+URZ], RZ ;  /* 0x000000ff00ff09a7 */ /* 0x0005e600081004ff */
.L_x_122:
[----:B------:R-:W-:Y:S01]  /*7980*/  ISETP.NE.AND P2, PT, R101, RZ, PT ;  /* 0x000000ff6500720c */ /* 0x000fe20003f45270 */
[----:B------:R-:W-:Y:S01]  /*7990*/  UIADD3 UR50, UPT, UPT, UR50, 0x2, URZ ;  /* 0x0000000232327890 */ /* 0x000fe2000fffe0ff */
[----:B------:R-:W-:Y:S01]  /*79a0*/  ISETP.NE.AND P0, PT, R103, 0x2, PT ;  /* 0x000000026700780c */ /* 0x000fe20003f05270 */
[----:B------:R-:W-:Y:S01]  /*79b0*/  IMAD.IADD R14, R43, 0x1, R86 ;  /* 0x000000012b0e7824 */ /* 0x000fe200078e0256 */
[----:B------:R-:W-:Y:S01]  /*79c0*/  ISETP.NE.AND P1, PT, R45, 0x4, PT ;  /* 0x000000042d00780c */ /* 0x000fe20003f25270 */
[----:B------:R-:W-:Y:S01]  /*79d0*/  IMAD.IADD R15, R44, 0x1, R87 ;  /* 0x000000012c0f7824 */ /* 0x000fe200078e0257 */
[----:B------:R-:W-:Y:S02]  /*79e0*/  SEL R2, RZ, 0x1, P0 ;  /* 0x00000001ff027807 */ /* 0x000fe40000000000 */
[----:B-12---:R-:W-:Y:S02]  /*79f0*/  SEL R0, RZ, 0x1, P1 ;  /* 0x00000001ff007807 */ /* 0x006fe40000800000 */
[----:B------:R-:W-:Y:S02]  /*7a00*/  LOP3.LUT R96, R96, R2, RZ, 0x3c, !PT ;  /* 0x0000000260607212 */ /* 0x000fe400078e3cff */
[----:B------:R-:W-:Y:S02]  /*7a10*/  LOP3.LUT R97, R97, R0, RZ, 0x3c, !PT ;  /* 0x0000000061617212 */ /* 0x000fe400078e3cff */
[----:B------:R-:W-:Y:S02]  /*7a20*/  @P2 R2UR UR36, R95 ;  /* 0x000000005f2422ca */ /* 0x000fe400000e0000 */
[----:B------:R-:W-:Y:S02]  /*7a30*/  SEL R103, R103, RZ, P0 ;  /* 0x000000ff67677207 */ /* 0x000fe40000000000 */
[----:B------:R-:W-:Y:S01]  /*7a40*/  SEL R45, R45, RZ, P1 ;  /* 0x000000ff2d2d7207 */ /* 0x000fe20000800000 */
[----:B------:R-:W-:Y:S10]  /*7a50*/  @P2 BRA `(.L_x_123) ;  /* 0xffffffd800042947 */ /* 0x000ff4000383ffff */
[----:B------:R-:W-:-:S09]  /*7a60*/  UISETP.NE.AND UP0, UPT, UR53, URZ, UPT ;  /* 0x000000ff3500728c */ /* 0x000fd2000bf05270 */
[----:B------:R-:W-:Y:S05]  /*7a70*/  BRA.U !UP0, `(.L_x_124) ;  /* 0x0000000108487547 */ /* 0x000fea000b800000 */
[----:B------:R-:W1:Y:S02]  /*7a80*/  LDCU.64 UR4, c[0x0][0x890] ;  /* 0x00011200ff0477ac */ /* 0x000e640008000a00 */
[----:B-1----:R-:W-:-:S04]  /*7a90*/  UISETP.NE.U32.AND UP0, UPT, UR4, URZ, UPT ;  /* 0x000000ff0400728c */ /* 0x002fc8000bf05070 */
[----:B------:R-:W-:-:S09]  /*7aa0*/  UISETP.NE.AND.EX UP0, UPT, UR5, URZ, UPT, UP0 ;  /* 0x000000ff0500728c */ /* 0x000fd2000bf05300 */
[----:B------:R-:W-:Y:S05]  /*7ab0*/  BRA.U UP0, `(.L_x_125) ;  /* 0x00000001000c7547 */ /* 0x000fea000b800000 */
[----:B------:R-:W-:-:S13]  /*7ac0*/  FSETP.NEU.AND P0, PT, R49, RZ, PT ;  /* 0x000000ff3100720b */ /* 0x000fda0003f0d000 */
[----:B------:R-:W-:Y:S05]  /*7ad0*/  @!P0 EXIT ;  /* 0x000000000000894d */ /* 0x000fea0003800000 */
[----:B------:R-:W-:Y:S05]  /*7ae0*/  BRA `(.L_x_124) ;  /* 0x00000000002c7947 */ /* 0x000fea0003800000 */
.L_x_125:
[----:B------:R-:W-:Y:S01]  /*7af0*/  ISETP.NE.AND P0, PT, R102, RZ, PT ;  /* 0x000000ff6600720c */ /* 0x000fe20003f05270 */
[----:B------:R-:W-:-:S12]  /*7b00*/  BSSY.RECONVERGENT B0, `(.L_x_124) ;  /* 0x0000009000007945 */ /* 0x000fd80003800200 */
[----:B------:R-:W-:Y:S05]  /*7b10*/  @P0 BRA `(.L_x_126) ;  /* 0x0000000000140947 */ /* 0x000fea0003800000 */
[----:B------:R-:W1:Y:S02]  /*7b20*/  LDCU.64 UR4, c[0x0][0x888] ;  /* 0x00011100ff0477ac */ /* 0x000e640008000a00 */
[----:B-1----:R-:W-:-:S04]  /*7b30*/  ISETP.NE.U32.AND P0, PT, RZ, UR4, PT ;  /* 0x00000004ff007c0c */ /* 0x002fc8000bf05070 */
[----:B------:R-:W-:-:S13]  /*7b40*/  ISETP.NE.AND.EX P0, PT, RZ, UR5, PT, P0 ;  /* 0x00000005ff007c0c */ /* 0x000fda000bf05300 */
[----:B------:R-:W-:Y:S05]  /*7b50*/  @!P0 EXIT ;  /* 0x000000000000894d */ /* 0x000fea0003800000 */
[----:B------:R-:W-:Y:S05]  /*7b60*/  BRA `(.L_x_127) ;  /* 0x0000000000087947 */ /* 0x000fea0003800000 */
.L_x_126:
[----:B------:R-:W-:-:S13]  /*7b70*/  FSETP.NEU.AND P0, PT, R49, RZ, PT ;  /* 0x000000ff3100720b */ /* 0x000fda0003f0d000 */
[----:B------:R-:W-:Y:S05]  /*7b80*/  @!P0 EXIT ;  /* 0x000000000000894d */ /* 0x000fea0003800000 */
.L_x_127:
[----:B------:R-:W-:Y:S05]  /*7b90*/  BSYNC.RECONVERGENT B0 ;  /* 0x0000000000007941 */ /* 0x000fea0003800200 */
.L_x_124:
[----:B------:R-:W-:Y:S01]  /*7ba0*/  ULEA UR4, UR49, UR48, 0x3 ;  /* 0x0000003031047291 */ /* 0x000fe2000f8e18ff */
[----:B------:R-:W-:-:S04]  /*7bb0*/  DEPBAR.LE SB0, 0x0 ;  /* 0x000080000000791a */ /* 0x000fc80000000000 */
[----:B------:R-:W-:-:S04]  /*7bc0*/  UIADD3 UR4, UPT, UPT, UR4, 0x118, URZ ;  /* 0x0000011804047890 */ /* 0x000fc8000fffe0ff */
[----:B------:R-:W-:-:S09]  /*7bd0*/  UPRMT UR4, UR37, 0x654, UR4 ;  /* 0x0000065425047896 */ /* 0x000fd20008000004 */
[----:B------:R-:W-:Y:S01]  /*7be0*/  SYNCS.ARRIVE.TRANS64.RED.A1T0 RZ, [UR4], RZ ;  /* 0x000000ffffff79a7 */ /* 0x000fe20008100404 */
[----:B------:R-:W-:Y:S05]  /*7bf0*/  EXIT ;  /* 0x000000000000794d */ /* 0x000fea0003800000 */
.L_x_20:
[----:B--2---:R2:W1:Y:S02]  /*7c00*/  SYNCS.PHASECHK.TRANS64.TRYWAIT P0, [R2+URZ+0x1b0], R3 ;  /* 0x0001b003020075a7 */ /* 0x00446400080011ff */
[----:B-1----:R-:W-:Y:S05]  /*7c10*/  @!P0 NANOSLEEP.SYNCS 0x989680 ;  /* 0x009896800000895d */ /* 0x002fea0003900000 */
[----:B------:R-:W1:Y:S02]  /*7c20*/  @!P0 SYNCS.PHASECHK.TRANS64 P0, [R2+URZ+0x1b0], R3 ;  /* 0x0001b003020085a7 */ /* 0x000e6400080010ff */
[----:B-1----:R-:W-:Y:S05]  /*7c30*/  @!P0 BRA `(.L_x_20) ;  /* 0xfffffffc00f08947 */ /* 0x002fea000383ffff */
[----:B------:R-:W-:Y:S05]  /*7c40*/  BRA `(.L_x_128) ;  /* 0xffffff9800c87947 */ /* 0x000fea000383ffff */
.L_x_23:
[----:B-1----:R-:W-:-:S07]  /*7c50*/  MOV R2, UR33 ;  /* 0x0000002100027c02 */ /* 0x002fce0008000f00 */
.L_x_129:
[----:B-1----:R1:W2:Y:S02]  /*7c60*/  SYNCS.PHASECHK.TRANS64.TRYWAIT P0, [R2+URZ+0x80], R4 ;  /* 0x00008004020075a7 */ /* 0x0022a400080011ff */
[----:B--2---:R-:W-:Y:S05]  /*7c70*/  @!P0 NANOSLEEP.SYNCS 0x989680 ;  /* 0x009896800000895d */ /* 0x004fea0003900000 */
[----:B------:R-:W2:Y:S02]  /*7c80*/  @!P0 SYNCS.PHASECHK.TRANS64 P0, [R2+URZ+0x80], R4 ;  /* 0x00008004020085a7 */ /* 0x000ea400080010ff */
[----:B--2---:R-:W-:Y:S05]  /*7c90*/  @!P0 BRA `(.L_x_129) ;  /* 0xfffffffc00f08947 */ /* 0x004fea000383ffff */
[----:B------:R-:W-:Y:S05]  /*7ca0*/  BRA `(.L_x_22) ;  /* 0xffffff9c00187947 */ /* 0x000fea000383ffff */
.L_x_29:
[----:B-1----:R-:W-:-:S07]  /*7cb0*/  MOV R2, UR17 ;  /* 0x0000001100027c02 */ /* 0x002fce0008000f00 */
.L_x_130:
[----:B-1----:R1:W2:Y:S02]  /*7cc0*/  SYNCS.PHASECHK.TRANS64.TRYWAIT P0, [R2+URZ+0x80], R4 ;  /* 0x00008004020075a7 */ /* 0x0022a400080011ff */
[----:B--2---:R-:W-:Y:S05]  /*7cd0*/  @!P0 NANOSLEEP.SYNCS 0x989680 ;  /* 0x009896800000895d */ /* 0x004fea0003900000 */
[----:B------:R-:W2:Y:S02]  /*7ce0*/  @!P0 SYNCS.PHASECHK.TRANS64 P0, [R2+URZ+0x80], R4 ;  /* 0x00008004020085a7 */ /* 0x000ea400080010ff */
[----:B--2---:R-:W-:Y:S05]  /*7cf0*/  @!P0 BRA `(.L_x_130) ;  /* 0xfffffffc00f08947 */ /* 0x004fea000383ffff */
[----:B------:R-:W-:Y:S05]  /*7d00*/  BRA `(.L_x_28) ;  /* 0xffffff9c00c07947 */ /* 0x000fea000383ffff */
.L_x_33:
[----:B-1----:R1:W2:Y:S02]  /*7d10*/  SYNCS.PHASECHK.TRANS64.TRYWAIT P0, [R2+URZ+0x140], R3 ;  /* 0x00014003020075a7 */ /* 0x0022a400080011ff */
[----:B--2---:R-:W-:Y:S05]  /*7d20*/  @!P0 NANOSLEEP.SYNCS 0x989680 ;  /* 0x009896800000895d */ /* 0x004fea0003900000 */
[----:B------:R-:W2:Y:S02]  /*7d30*/  @!P0 SYNCS.PHASECHK.TRANS64 P0, [R2+URZ+0x140], R3 ;  /* 0x00014003020085a7 */ /* 0x000ea400080010ff */
[----:B--2---:R-:W-:Y:S05]  /*7d40*/  @!P0 BRA `(.L_x_33) ;  /* 0xfffffffc00f08947 */ /* 0x004fea000383ffff */
[----:B------:R-:W-:Y:S05]  /*7d50*/  BRA `(.L_x_131) ;  /* 0xffffffa000507947 */ /* 0x000fea000383ffff */
.L_x_37:
[----:B----4-:R-:W-:-:S07]  /*7d60*/  MOV R0, UR5 ;  /* 0x0000000500007c02 */ /* 0x010fce0008000f00 */
.L_x_132:
[----:B-1----:R1:W2:Y:S02]  /*7d70*/  SYNCS.PHASECHK.TRANS64.TRYWAIT P0, [R0+URZ], R2 ;  /* 0x00000002000075a7 */ /* 0x0022a400080011ff */
[----:B--2---:R-:W-:Y:S05]  /*7d80*/  @!P0 NANOSLEEP.SYNCS 0x989680 ;  /* 0x009896800000895d */ /* 0x004fea0003900000 */
[----:B------:R-:W2:Y:S02]  /*7d90*/  @!P0 SYNCS.PHASECHK.TRANS64 P0, [R0+URZ], R2 ;  /* 0x00000002000085a7 */ /* 0x000ea400080010ff */
[----:B--2---:R-:W-:Y:S05]  /*7da0*/  @!P0 BRA `(.L_x_132) ;  /* 0xfffffffc00f08947 */ /* 0x004fea000383ffff */
[----:B------:R-:W-:Y:S05]  /*7db0*/  BRA `(.L_x_133) ;  /* 0xffffffa400c07947 */ /* 0x000fea000383ffff */
.L_x_38:
[----:B----4-:R-:W-:-:S07]  /*7dc0*/  MOV R0, UR5 ;  /* 0x0000000500007c02 */ /* 0x010fce0008000f00 */
.L_x_134:
[----:B-1----:R1:W2:Y:S02]  /*7dd0*/  SYNCS.PHASECHK.TRANS64.TRYWAIT P0, [R0+URZ], R3 ;  /* 0x00000003000075a7 */ /* 0x0022a400080011ff */
[----:B--2---:R-:W-:Y:S05]  /*7de0*/  @!P0 NANOSLEEP.SYNCS 0x989680 ;  /* 0x009896800000895d */ /* 0x004fea0003900000 */
[----:B------:R-:W2:Y:S02]  /*7df0*/  @!P0 SYNCS.PHASECHK.TRANS64 P0, [R0+URZ], R3 ;  /* 0x00000003000085a7 */ /* 0x000ea400080010ff */
[----:B--2---:R-:W-:Y:S05]  /*7e00*/  @!P0 BRA `(.L_x_134) ;  /* 0xfffffffc00f08947 */ /* 0x004fea000383ffff */
[----:B------:R-:W-:Y:S05]  /*7e10*/  BRA `(.L_x_135) ;  /* 0xffffffa400cc7947 */ /* 0x000fea000383ffff */
.L_x_39:
[----:B----4-:R-:W-:-:S07]  /*7e20*/  MOV R0, UR5 ;  /* 0x0000000500007c02 */ /* 0x010fce0008000f00 */
.L_x_136:
[----:B-1----:R1:W2:Y:S02]  /*7e30*/  SYNCS.PHASECHK.TRANS64.TRYWAIT P0, [R0+URZ], R3 ;  /* 0x00000003000075a7 */ /* 0x0022a400080011ff */
[----:B--2---:R-:W-:Y:S05]  /*7e40*/  @!P0 NANOSLEEP.SYNCS 0x989680 ;  /* 0x009896800000895d */ /* 0x004fea0003900000 */
[----:B------:R-:W2:Y:S02]  /*7e50*/  @!P0 SYNCS.PHASECHK.TRANS64 P0, [R0+URZ], R3 ;  /* 0x00000003000085a7 */ /* 0x000ea400080010ff */
[----:B--2---:R-:W-:Y:S05]  /*7e60*/  @!P0 BRA `(.L_x_136) ;  /* 0xfffffffc00f08947 */ /* 0x004fea000383ffff */
[----:B------:R-:W-:Y:S05]  /*7e70*/  BRA `(.L_x_137) ;  /* 0xffffffa400d87947 */ /* 0x000fea000383ffff */
.L_x_40:
[----:B----4-:R-:W-:-:S07]  /*7e80*/  MOV R0, UR5 ;  /* 0x0000000500007c02 */ /* 0x010fce0008000f00 */
.L_x_138:
[----:B-1----:R1:W2:Y:S02]  /*7e90*/  SYNCS.PHASECHK.TRANS64.TRYWAIT P0, [R0+URZ], R3 ;  /* 0x00000003000075a7 */ /* 0x0022a400080011ff */
[----:B--2---:R-:W-:Y:S05]  /*7ea0*/  @!P0 NANOSLEEP.SYNCS 0x989680 ;  /* 0x009896800000895d */ /* 0x004fea0003900000 */
[----:B------:R-:W2:Y:S02]  /*7eb0*/  @!P0 SYNCS.PHASECHK.TRANS64 P0, [R0+URZ], R3 ;  /* 0x00000003000085a7 */ /* 0x000ea400080010ff */
[----:B--2---:R-:W-:Y:S05]  /*7ec0*/  @!P0 BRA `(.L_x_138) ;  /* 0xfffffffc00f08947 */ /* 0x004fea000383ffff */
[----:B------:R-:W-:Y:S05]  /*7ed0*/  BRA `(.L_x_139) ;  /* 0xffffffa400e47947 */ /* 0x000fea000383ffff */
.L_x_41:
[----:B----4-:R-:W-:-:S07]  /*7ee0*/  MOV R0, UR5 ;  /* 0x0000000500007c02 */ /* 0x010fce0008000f00 */
.L_x_140:
[----:B-1----:R1:W2:Y:S02]  /*7ef0*/  SYNCS.PHASECHK.TRANS64.TRYWAIT P0, [R0+URZ], R3 ;  /* 0x00000003000075a7 */ /* 0x0022a400080011ff */
[----:B--2---:R-:W-:Y:S05]  /*7f00*/  @!P0 NANOSLEEP.SYNCS 0x989680 ;  /* 0x009896800000895d */ /* 0x004fea0003900000 */
[----:B------:R-:W2:Y:S02]  /*7f10*/  @!P0 SYNCS.PHASECHK.TRANS64 P0, [R0+URZ], R3 ;  /* 0x00000003000085a7 */ /* 0x000ea400080010ff */
[----:B--2---:R-:W-:Y:S05]  /*7f20*/  @!P0 BRA `(.L_x_140) ;  /* 0xfffffffc00f08947 */ /* 0x004fea000383ffff */
[----:B------:R-:W-:Y:S05]  /*7f30*/  BRA `(.L_x_141) ;  /* 0xffffffa400f07947 */ /* 0x000fea000383ffff */
.L_x_42:
[----:B----4-:R-:W-:-:S07]  /*7f40*/  MOV R0, UR5 ;  /* 0x0000000500007c02 */ /* 0x010fce0008000f00 */
.L_x_142:
[----:B-1----:R1:W2:Y:S02]  /*7f50*/  SYNCS.PHASECHK.TRANS64.TRYWAIT P0, [R0+URZ], R3 ;  /* 0x00000003000075a7 */ /* 0x0022a400080011ff */
[----:B--2---:R-:W-:Y:S05]  /*7f60*/  @!P0 NANOSLEEP.SYNCS 0x989680 ;  /* 0x009896800000895d */ /* 0x004fea0003900000 */
[----:B------:R-:W2:Y:S02]  /*7f70*/  @!P0 SYNCS.PHASECHK.TRANS64 P0, [R0+URZ], R3 ;  /* 0x00000003000085a7 */ /* 0x000ea400080010ff */
[----:B--2---:R-:W-:Y:S05]  /*7f80*/  @!P0 BRA `(.L_x_142) ;  /* 0xfffffffc00f08947 */ /* 0x004fea000383ffff */
[----:B------:R-:W-:Y:S05]  /*7f90*/  BRA `(.L_x_143) ;  /* 0xffffffa400fc7947 */ /* 0x000fea000383ffff */
.L_x_43:
[----:B----4-:R-:W-:-:S07]  /*7fa0*/  MOV R0, UR5 ;  /* 0x0000000500007c02 */ /* 0x010fce0008000f00 */
.L_x_144:
[----:B-1----:R1:W2:Y:S02]  /*7fb0*/  SYNCS.PHASECHK.TRANS64.TRYWAIT P0, [R0+URZ], R3 ;  /* 0x00000003000075a7 */ /* 0x0022a400080011ff */
[----:B--2---:R-:W-:Y:S05]  /*7fc0*/  @!P0 NANOSLEEP.SYNCS 0x989680 ;  /* 0x009896800000895d */ /* 0x004fea0003900000 */
[----:B------:R-:W2:Y:S02]  /*7fd0*/  @!P0 SYNCS.PHASECHK.TRANS64 P0, [R0+URZ], R3 ;  /* 0x00000003000085a7 */ /* 0x000ea400080010ff */
[----:B--2---:R-:W-:Y:S05]  /*7fe0*/  @!P0 BRA `(.L_x_144) ;  /* 0xfffffffc00f08947 */ /* 0x004fea000383ffff */
[----:B------:R-:W-:Y:S05]  /*7ff0*/  BRA `(.L_x_145) ;  /* 0xffffffa800087947 */ /* 0x000fea000383ffff */
.L_x_44:
[----:B----4-:R-:W-:-:S07]  /*8000*/  MOV R0, UR5 ;  /* 0x0000000500007c02 */ /* 0x010fce0008000f00 */
.L_x_146:
[----:B-1----:R1:W2:Y:S02]  /*8010*/  SYNCS.PHASECHK.TRANS64.TRYWAIT P0, [R0+URZ], R3 ;  /* 0x00000003000075a7 */ /* 0x0022a400080011ff */
[----:B--2---:R-:W-:Y:S05]  /*8020*/  @!P0 NANOSLEEP.SYNCS 0x989680 ;  /* 0x009896800000895d */ /* 0x004fea0003900000 */
[----:B------:R-:W2:Y:S02]  /*8030*/  @!P0 SYNCS.PHASECHK.TRANS64 P0, [R0+URZ], R3 ;  /* 0x00000003000085a7 */ /* 0x000ea400080010ff */
[----:B--2---:R-:W-:Y:S05]  /*8040*/  @!P0 BRA `(.L_x_146) ;  /* 0xfffffffc00f08947 */ /* 0x004fea000383ffff */
[----:B------:R-:W-:Y:S05]  /*8050*/  BRA `(.L_x_147) ;  /* 0xffffffa800147947 */ /* 0x000fea000383ffff */
.L_x_45:
[----:B----4-:R-:W-:-:S07]  /*8060*/  MOV R0, UR5 ;  /* 0x0000000500007c02 */ /* 0x010fce0008000f00 */
.L_x_148:
[----:B-1----:R1:W2:Y:S02]  /*8070*/  SYNCS.PHASECHK.TRANS64.TRYWAIT P0, [R0+URZ], R3 ;  /* 0x00000003000075a7 */ /* 0x0022a400080011ff */
[----:B--2---:R-:W-:Y:S05]  /*8080*/  @!P0 NANOSLEEP.SYNCS 0x989680 ;  /* 0x009896800000895d */ /* 0x004fea0003900000 */
[----:B------:R-:W2:Y:S02]  /*8090*/  @!P0 SYNCS.PHASECHK.TRANS64 P0, [R0+URZ], R3 ;  /* 0x00000003000085a7 */ /* 0x000ea400080010ff */
[----:B--2---:R-:W-:Y:S05]  /*80a0*/  @!P0 BRA `(.L_x_148) ;  /* 0xfffffffc00f08947 */ /* 0x004fea000383ffff */
[----:B------:R-:W-:Y:S05]  /*80b0*/  BRA `(.L_x_149) ;  /* 0xffffffa800207947 */ /* 0x000fea000383ffff */
.L_x_46:
[----:B----4-:R-:W-:-:S07]  /*80c0*/  MOV R0, UR5 ;  /* 0x0000000500007c02 */ /* 0x010fce0008000f00 */
.L_x_150:
[----:B-1----:R1:W2:Y:S02]  /*80d0*/  SYNCS.PHASECHK.TRANS64.TRYWAIT P0, [R0+URZ], R3 ;  /* 0x00000003000075a7 */ /* 0x0022a400080011ff */
[----:B--2---:R-:W-:Y:S05]  /*80e0*/  @!P0 NANOSLEEP.SYNCS 0x989680 ;  /* 0x009896800000895d */ /* 0x004fea0003900000 */
[----:B------:R-:W2:Y:S02]  /*80f0*/  @!P0 SYNCS.PHASECHK.TRANS64 P0, [R0+URZ], R3 ;  /* 0x00000003000085a7 */ /* 0x000ea400080010ff */
[----:B--2---:R-:W-:Y:S05]  /*8100*/  @!P0 BRA `(.L_x_150) ;  /* 0xfffffffc00f08947 */ /* 0x004fea000383ffff */
[----:B------:R-:W-:Y:S05]  /*8110*/  BRA `(.L_x_151) ;  /* 0xffffffa8002c7947 */ /* 0x000fea000383ffff */
.L_x_47:
[----:B----4-:R-:W-:-:S07]  /*8120*/  MOV R0, UR5 ;  /* 0x0000000500007c02 */ /* 0x010fce0008000f00 */
.L_x_152:
[----:B-1----:R1:W2:Y:S02]  /*8130*/  SYNCS.PHASECHK.TRANS64.TRYWAIT P0, [R0+URZ], R3 ;  /* 0x00000003000075a7 */ /* 0x0022a400080011ff */
[----:B--2---:R-:W-:Y:S05]  /*8140*/  @!P0 NANOSLEEP.SYNCS 0x989680 ;  /* 0x009896800000895d */ /* 0x004fea0003900000 */
[----:B------:R-:W2:Y:S02]  /*8150*/  @!P0 SYNCS.PHASECHK.TRANS64 P0, [R0+URZ], R3 ;  /* 0x00000003000085a7 */ /* 0x000ea400080010ff */
[----:B--2---:R-:W-:Y:S05]  /*8160*/  @!P0 BRA `(.L_x_152) ;  /* 0xfffffffc00f08947 */ /* 0x004fea000383ffff */
[----:B------:R-:W-:Y:S05]  /*8170*/  BRA `(.L_x_153) ;  /* 0xffffffa800387947 */ /* 0x000fea000383ffff */
.L_x_48:
[----:B----4-:R-:W-:-:S07]  /*8180*/  MOV R0, UR5 ;  /* 0x0000000500007c02 */ /* 0x010fce0008000f00 */
.L_x_154:
[----:B-1----:R1:W2:Y:S02]  /*8190*/  SYNCS.PHASECHK.TRANS64.TRYWAIT P0, [R0+URZ], R3 ;  /* 0x00000003000075a7 */ /* 0x0022a400080011ff */
[----:B--2---:R-:W-:Y:S05]  /*81a0*/  @!P0 NANOSLEEP.SYNCS 0x989680 ;  /* 0x009896800000895d */ /* 0x004fea0003900000 */
[----:B------:R-:W2:Y:S02]  /*81b0*/  @!P0 SYNCS.PHASECHK.TRANS64 P0, [R0+URZ], R3 ;  /* 0x00000003000085a7 */ /* 0x000ea400080010ff */
[----:B--2---:R-:W-:Y:S05]  /*81c0*/  @!P0 BRA `(.L_x_154) ;  /* 0xfffffffc00f08947 */ /* 0x004fea000383ffff */
[----:B------:R-:W-:Y:S05]  /*81d0*/  BRA `(.L_x_155) ;  /* 0xffffffa800447947 */ /* 0x000fea000383ffff */
.L_x_49:
[----:B----4-:R-:W-:-:S07]  /*81e0*/  MOV R0, UR5 ;  /* 0x0000000500007c02 */ /* 0x010fce0008000f00 */
.L_x_156:
[----:B-1----:R1:W2:Y:S02]  /*81f0*/  SYNCS.PHASECHK.TRANS64.TRYWAIT P0, [R0+URZ], R3 ;  /* 0x00000003000075a7 */ /* 0x0022a400080011ff */
[----:B--2---:R-:W-:Y:S05]  /*8200*/  @!P0 NANOSLEEP.SYNCS 0x989680 ;  /* 0x009896800000895d */ /* 0x004fea0003900000 */
[----:B------:R-:W2:Y:S02]  /*8210*/  @!P0 SYNCS.PHASECHK.TRANS64 P0, [R0+URZ], R3 ;  /* 0x00000003000085a7 */ /* 0x000ea400080010ff */
[----:B--2---:R-:W-:Y:S05]  /*8220*/  @!P0 BRA `(.L_x_156) ;  /* 0xfffffffc00f08947 */ /* 0x004fea000383ffff */
[----:B------:R-:W-:Y:S05]  /*8230*/  BRA `(.L_x_157) ;  /* 0xffffffa800507947 */ /* 0x000fea000383ffff */
.L_x_50:
[----:B----4-:R-:W-:-:S07]  /*8240*/  MOV R0, UR5 ;  /* 0x0000000500007c02 */ /* 0x010fce0008000f00 */
.L_x_158:
[----:B-1----:R1:W2:Y:S02]  /*8250*/  SYNCS.PHASECHK.TRANS64.TRYWAIT P0, [R0+URZ], R3 ;  /* 0x00000003000075a7 */ /* 0x0022a400080011ff */
[----:B--2---:R-:W-:Y:S05]  /*8260*/  @!P0 NANOSLEEP.SYNCS 0x989680 ;  /* 0x009896800000895d */ /* 0x004fea0003900000 */
[----:B------:R-:W2:Y:S02]  /*8270*/  @!P0 SYNCS.PHASECHK.TRANS64 P0, [R0+URZ], R3 ;  /* 0x00000003000085a7 */ /* 0x000ea400080010ff */
[----:B--2---:R-:W-:Y:S05]  /*8280*/  @!P0 BRA `(.L_x_158) ;  /* 0xfffffffc00f08947 */ /* 0x004fea000383ffff */
[----:B------:R-:W-:Y:S05]  /*8290*/  BRA `(.L_x_159) ;  /* 0xffffffa8005c7947 */ /* 0x000fea000383ffff */
.L_x_51:
[----:B----4-:R-:W-:-:S07]  /*82a0*/  MOV R0, UR5 ;  /* 0x0000000500007c02 */ /* 0x010fce0008000f00 */
.L_x_160:
[----:B-1----:R1:W2:Y:S02]  /*82b0*/  SYNCS.PHASECHK.TRANS64.TRYWAIT P0, [R0+URZ], R3 ;  /* 0x00000003000075a7 */ /* 0x0022a400080011ff */
[----:B--2---:R-:W-:Y:S05]  /*82c0*/  @!P0 NANOSLEEP.SYNCS 0x989680 ;  /* 0x009896800000895d */ /* 0x004fea0003900000 */
[----:B------:R-:W2:Y:S02]  /*82d0*/  @!P0 SYNCS.PHASECHK.TRANS64 P0, [R0+URZ], R3 ;  /* 0x00000003000085a7 */ /* 0x000ea400080010ff */
[----:B--2---:R-:W-:Y:S05]  /*82e0*/  @!P0 BRA `(.L_x_160) ;  /* 0xfffffffc00f08947 */ /* 0x004fea000383ffff */
[----:B------:R-:W-:Y:S05]  /*82f0*/  BRA `(.L_x_161) ;  /* 0xffffffa800687947 */ /* 0x000fea000383ffff */
.L_x_54:
[----:B-1----:R1:W2:Y:S02]  /*8300*/  SYNCS.PHASECHK.TRANS64.TRYWAIT P0, [R0+URZ+0x1a0], R4 ;  /* 0x0001a004000075a7 */ /* 0x0022a400080011ff */
[----:B--2---:R-:W-:Y:S05]  /*8310*/  @!P0 NANOSLEEP.SYNCS 0x989680 ;  /* 0x009896800000895d */ /* 0x004fea0003900000 */
[----:B------:R-:W2:Y:S02]  /*8320*/  @!P0 SYNCS.PHASECHK.TRANS64 P0, [R0+URZ+0x1a0], R4 ;  /* 0x0001a004000085a7 */ /* 0x000ea400080010ff */
[----:B--2---:R-:W-:Y:S05]  /*8330*/  @!P0 BRA `(.L_x_54) ;  /* 0xfffffffc00f08947 */ /* 0x004fea000383ffff */
[----:B------:R-:W-:Y:S05]  /*8340*/  BRA `(.L_x_162) ;  /* 0xffffffa800c47947 */ /* 0x000fea000383ffff */
.L_x_55:
[----:B------:R-:W-:-:S07]  /*8350*/  MOV R0, UR5 ;  /* 0x0000000500007c02 */ /* 0x000fce0008000f00 */
.L_x_163:
[----:B-1----:R1:W2:Y:S02]  /*8360*/  SYNCS.PHASECHK.TRANS64.TRYWAIT P0, [R0+URZ+0x150], R5 ;  /* 0x00015005000075a7 */ /* 0x0022a400080011ff */
[----:B--2---:R-:W-:Y:S05]  /*8370*/  @!P0 NANOSLEEP.SYNCS 0x989680 ;  /* 0x009896800000895d */ /* 0x004fea0003900000 */
[----:B------:R-:W2:Y:S02]  /*8380*/  @!P0 SYNCS.PHASECHK.TRANS64 P0, [R0+URZ+0x150], R5 ;  /* 0x00015005000085a7 */ /* 0x000ea400080010ff */
[----:B--2---:R-:W-:Y:S05]  /*8390*/  @!P0 BRA `(.L_x_163) ;  /* 0xfffffffc00f08947 */ /* 0x004fea000383ffff */
[----:B------:R-:W-:Y:S05]  /*83a0*/  BRA `(.L_x_164) ;  /* 0xffffffa800d47947 */ /* 0x000fea000383ffff */
.L_x_56:
[----:B-1----:R1:W2:Y:S02]  /*83b0*/  SYNCS.PHASECHK.TRANS64.TRYWAIT P1, [R0+URZ+0x140], R4 ;  /* 0x00014004000075a7 */ /* 0x0022a400080211ff */
[----:B--2---:R-:W-:Y:S05]  /*83c0*/  @!P1 NANOSLEEP.SYNCS 0x989680 ;  /* 0x009896800000995d */ /* 0x004fea0003900000 */
[----:B------:R-:W2:Y:S02]  /*83d0*/  @!P1 SYNCS.PHASECHK.TRANS64 P1, [R0+URZ+0x140], R4 ;  /* 0x00014004000095a7 */ /* 0x000ea400080210ff */
[----:B--2---:R-:W-:Y:S05]  /*83e0*/  @!P1 BRA `(.L_x_56) ;  /* 0xfffffffc00f09947 */ /* 0x004fea000383ffff */
[----:B------:R-:W-:Y:S05]  /*83f0*/  BRA `(.L_x_165) ;  /* 0xffffffac00047947 */ /* 0x000fea000383ffff */
.L_x_59:
[----:B------:R-:W-:-:S07]  /*8400*/  MOV R0, UR5 ;  /* 0x0000000500007c02 */ /* 0x000fce0008000f00 */
.L_x_166:
[----:B-1----:R1:W2:Y:S02]  /*8410*/  SYNCS.PHASECHK.TRANS64.TRYWAIT P0, [R0+URZ+0x150], R2 ;  /* 0x00015002000075a7 */ /* 0x0022a400080011ff */
[----:B--2---:R-:W-:Y:S05]  /*8420*/  @!P0 NANOSLEEP.SYNCS 0x989680 ;  /* 0x009896800000895d */ /* 0x004fea0003900000 */
[----:B------:R-:W2:Y:S02]  /*8430*/  @!P0 SYNCS.PHASECHK.TRANS64 P0, [R0+URZ+0x150], R2 ;  /* 0x00015002000085a7 */ /* 0x000ea400080010ff */
[----:B--2---:R-:W-:Y:S05]  /*8440*/  @!P0 BRA `(.L_x_166) ;  /* 0xfffffffc00f08947 */ /* 0x004fea000383ffff */
[----:B------:R-:W-:Y:S05]  /*8450*/  BRA `(.L_x_58) ;  /* 0xffffffac00587947 */ /* 0x000fea000383ffff */
.L_x_66:
[----:B-1----:R1:W2:Y:S02]  /*8460*/  SYNCS.PHASECHK.TRANS64.TRYWAIT P1, [R0+URZ+0x140], R2 ;  /* 0x00014002000075a7 */ /* 0x0022a400080211ff */
[----:B--2---:R-:W-:Y:S05]  /*8470*/  @!P1 NANOSLEEP.SYNCS 0x989680 ;  /* 0x009896800000995d */ /* 0x004fea0003900000 */
[----:B------:R-:W2:Y:S02]  /*8480*/  @!P1 SYNCS.PHASECHK.TRANS64 P1, [R0+URZ+0x140], R2 ;  /* 0x00014002000095a7 */ /* 0x000ea400080210ff */
[----:B--2---:R-:W-:Y:S05]  /*8490*/  @!P1 BRA `(.L_x_66) ;  /* 0xfffffffc00f09947 */ /* 0x004fea000383ffff */
[----:B------:R-:W-:Y:S05]  /*84a0*/  BRA `(.L_x_167) ;  /* 0xffffffb000b87947 */ /* 0x000fea000383ffff */
.L_x_67:
[----:B------:R-:W-:-:S07]  /*84b0*/  MOV R2, UR8 ;  /* 0x0000000800027c02 */ /* 0x000fce0008000f00 */
.L_x_168:
[----:B-1----:R1:W2:Y:S02]  /*84c0*/  SYNCS.PHASECHK.TRANS64.TRYWAIT P0, [R2+URZ+0x180], R0 ;  /* 0x00018000020075a7 */ /* 0x0022a400080011ff */
[----:B--2---:R-:W-:Y:S05]  /*84d0*/  @!P0 NANOSLEEP.SYNCS 0x989680 ;  /* 0x009896800000895d */ /* 0x004fea0003900000 */
[----:B------:R-:W2:Y:S02]  /*84e0*/  @!P0 SYNCS.PHASECHK.TRANS64 P0, [R2+URZ+0x180], R0 ;  /* 0x00018000020085a7 */ /* 0x000ea400080010ff */
[----:B--2---:R-:W-:Y:S05]  /*84f0*/  @!P0 BRA `(.L_x_168) ;  /* 0xfffffffc00f08947 */ /* 0x004fea000383ffff */
[----:B------:R-:W-:Y:S05]  /*8500*/  BRA `(.L_x_169) ;  /* 0xffffffb000f07947 */ /* 0x000fea000383ffff */
.L_x_70:
[----:B------:R-:W-:Y:S07]  /*8510*/  MOV R0, UR7 ;  /* 0x0000000700007c02 */ /* 0x000fee0008000f00 */
.L_x_170:
[----:B-1----:R1:W2:Y:S02]  /*8520*/  SYNCS.PHASECHK.TRANS64.TRYWAIT P0, [R0+URZ], R2 ;  /* 0x00000002000075a7 */ /* 0x0022a400080011ff */
[----:B--2---:R-:W-:Y:S05]  /*8530*/  @!P0 NANOSLEEP.SYNCS 0x989680 ;  /* 0x009896800000895d */ /* 0x004fea0003900000 */
[----:B------:R-:W2:Y:S02]  /*8540*/  @!P0 SYNCS.PHASECHK.TRANS64 P0, [R0+URZ], R2 ;  /* 0x00000002000085a7 */ /* 0x000ea400080010ff */
[----:B--2---:R-:W-:Y:S05]  /*8550*/  @!P0 BRA `(.L_x_170) ;  /* 0xfffffffc00f08947 */ /* 0x004fea000383ffff */
[----:B------:R-:W-:Y:S05]  /*8560*/  BRA `(.L_x_69) ;  /* 0xffffffb4000c7947 */ /* 0x000fea000383ffff */
.L_x_73:
[----:B------:R-:W-:-:S07]  /*8570*/  MOV R0, UR5 ;  /* 0x0000000500007c02 */ /* 0x000fce0008000f00 */
.L_x_171:
[----:B--2---:R2:W3:Y:S02]  /*8580*/  SYNCS.PHASECHK.TRANS64.TRYWAIT P0, [R0+URZ], R2 ;  /* 0x00000002000075a7 */ /* 0x0044e400080011ff */
[----:B---3--:R-:W-:Y:S05]  /*8590*/  @!P0 NANOSLEEP.SYNCS 0x989680 ;  /* 0x009896800000895d */ /* 0x008fea0003900000 */
[----:B------:R-:W3:Y:S02]  /*85a0*/  @!P0 SYNCS.PHASECHK.TRANS64 P0, [R0+URZ], R2 ;  /* 0x00000002000085a7 */ /* 0x000ee400080010ff */
[----:B---3--:R-:W-:Y:S05]  /*85b0*/  @!P0 BRA `(.L_x_171) ;  /* 0xfffffffc00f08947 */ /* 0x008fea000383ffff */
[----:B------:R-:W-:Y:S05]  /*85c0*/  BRA `(.L_x_172) ;  /* 0xffffffb400c07947 */ /* 0x000fea000383ffff */
.L_x_74:
[----:B------:R-:W-:-:S07]  /*85d0*/  MOV R0, UR5 ;  /* 0x0000000500007c02 */ /* 0x000fce0008000f00 */
.L_x_173:
[----:B-1----:R1:W2:Y:S02]  /*85e0*/  SYNCS.PHASECHK.TRANS64.TRYWAIT P0, [R0+URZ], R3 ;  /* 0x00000003000075a7 */ /* 0x0022a400080011ff */
[----:B--2---:R-:W-:Y:S05]  /*85f0*/  @!P0 NANOSLEEP.SYNCS 0x989680 ;  /* 0x009896800000895d */ /* 0x004fea0003900000 */
[----:B------:R-:W2:Y:S02]  /*8600*/  @!P0 SYNCS.PHASECHK.TRANS64 P0, [R0+URZ], R3 ;  /* 0x00000003000085a7 */ /* 0x000ea400080010ff */
[----:B--2---:R-:W-:Y:S05]  /*8610*/  @!P0 BRA `(.L_x_173) ;  /* 0xfffffffc00f08947 */ /* 0x004fea000383ffff */
[----:B------:R-:W-:Y:S05]  /*8620*/  BRA `(.L_x_174) ;  /* 0xffffffb400cc7947 */ /* 0x000fea000383ffff */
.L_x_75:
[----:B------:R-:W-:-:S07]  /*8630*/  MOV R0, UR5 ;  /* 0x0000000500007c02 */ /* 0x000fce0008000f00 */
.L_x_175:
[----:B-1----:R1:W2:Y:S02]  /*8640*/  SYNCS.PHASECHK.TRANS64.TRYWAIT P0, [R0+URZ], R3 ;  /* 0x00000003000075a7 */ /* 0x0022a400080011ff */
[----:B--2---:R-:W-:Y:S05]  /*8650*/  @!P0 NANOSLEEP.SYNCS 0x989680 ;  /* 0x009896800000895d */ /* 0x004fea0003900000 */
[----:B------:R-:W2:Y:S02]  /*8660*/  @!P0 SYNCS.PHASECHK.TRANS64 P0, [R0+URZ], R3 ;  /* 0x00000003000085a7 */ /* 0x000ea400080010ff */
[----:B--2---:R-:W-:Y:S05]  /*8670*/  @!P0 BRA `(.L_x_175) ;  /* 0xfffffffc00f08947 */ /* 0x004fea000383ffff */
[----:B------:R-:W-:Y:S05]  /*8680*/  BRA `(.L_x_176) ;  /* 0xffffffb400d87947 */ /* 0x000fea000383ffff */
.L_x_76:
[----:B-1----:R-:W-:-:S07]  /*8690*/  MOV R0, UR7 ;  /* 0x0000000700007c02 */ /* 0x002fce0008000f00 */
.L_x_177:
[----:B-1----:R1:W2:Y:S02]  /*86a0*/  SYNCS.PHASECHK.TRANS64.TRYWAIT P0, [R0+URZ], R2 ;  /* 0x00000002000075a7 */ /* 0x0022a400080011ff */
[----:B--2---:R-:W-:Y:S05]  /*86b0*/  @!P0 NANOSLEEP.SYNCS 0x989680 ;  /* 0x009896800000895d */ /* 0x004fea0003900000 */
[----:B------:R-:W2:Y:S02]  /*86c0*/  @!P0 SYNCS.PHASECHK.TRANS64 P0, [R0+URZ], R2 ;  /* 0x00000002000085a7 */ /* 0x000ea400080010ff */
[----:B--2---:R-:W-:Y:S05]  /*86d0*/  @!P0 BRA `(.L_x_177) ;  /* 0xfffffffc00f08947 */ /* 0x004fea000383ffff */
[----:B------:R-:W-:Y:S05]  /*86e0*/  BRA `(.L_x_178) ;  /* 0xffffffb400e47947 */ /* 0x000fea000383ffff */
.L_x_81:
[----:B--2---:R2:W3:Y:S02]  /*86f0*/  SYNCS.PHASECHK.TRANS64.TRYWAIT P0, [R0+URZ+0x140], R2 ;  /* 0x00014002000075a7 */ /* 0x0044e400080011ff */
[----:B---3--:R-:W-:Y:S05]  /*8700*/  @!P0 NANOSLEEP.SYNCS 0x989680 ;  /* 0x009896800000895d */ /* 0x008fea0003900000 */
[----:B------:R-:W3:Y:S02]  /*8710*/  @!P0 SYNCS.PHASECHK.TRANS64 P0, [R0+URZ+0x140], R2 ;  /* 0x00014002000085a7 */ /* 0x000ee400080010ff */
[----:B---3--:R-:W-:Y:S05]  /*8720*/  @!P0 BRA `(.L_x_81) ;  /* 0xfffffffc00f08947 */ /* 0x008fea000383ffff */
[----:B------:R-:W-:Y:S05]  /*8730*/  BRA `(.L_x_179) ;  /* 0xffffffb800e07947 */ /* 0x000fea000383ffff */
.L_x_84:
[----:B------:R-:W-:Y:S07]  /*8740*/  MOV R0, UR7 ;  /* 0x0000000700007c02 */ /* 0x000fee0008000f00 */
.L_x_180:
[----:B--2---:R2:W3:Y:S02]  /*8750*/  SYNCS.PHASECHK.TRANS64.TRYWAIT P0, [R0+URZ+0x138], R2 ;  /* 0x00013802000075a7 */ /* 0x0044e400080011ff */
[----:B---3--:R-:W-:Y:S05]  /*8760*/  @!P0 NANOSLEEP.SYNCS 0x989680 ;  /* 0x009896800000895d */ /* 0x008fea0003900000 */
[----:B------:R-:W3:Y:S02]  /*8770*/  @!P0 SYNCS.PHASECHK.TRANS64 P0, [R0+URZ+0x138], R2 ;  /* 0x00013802000085a7 */ /* 0x000ee400080010ff */
[----:B---3--:R-:W-:Y:S05]  /*8780*/  @!P0 BRA `(.L_x_180) ;  /* 0xfffffffc00f08947 */ /* 0x008fea000383ffff */
[----:B------:R-:W-:Y:S05]  /*8790*/  BRA `(.L_x_83) ;  /* 0xffffffbc00c07947 */ /* 0x000fea000383ffff */
.L_x_87:
[----:B------:R-:W-:Y:S07]  /*87a0*/  MOV R0, UR15 ;  /* 0x0000000f00007c02 */ /* 0x000fee0008000f00 */
.L_x_181:
[----:B-1----:R1:W2:Y:S02]  /*87b0*/  SYNCS.PHASECHK.TRANS64.TRYWAIT P0, [R0+URZ+0x118], R9 ;  /* 0x00011809000075a7 */ /* 0x0022a400080011ff */
[----:B--2---:R-:W-:Y:S05]  /*87c0*/  @!P0 NANOSLEEP.SYNCS 0x989680 ;  /* 0x009896800000895d */ /* 0x004fea0003900000 */
[----:B------:R-:W2:Y:S02]  /*87d0*/  @!P0 SYNCS.PHASECHK.TRANS64 P0, [R0+URZ+0x118], R9 ;  /* 0x00011809000085a7 */ /* 0x000ea400080010ff */
[----:B--2---:R-:W-:Y:S05]  /*87e0*/  @!P0 BRA `(.L_x_181) ;  /* 0xfffffffc00f08947 */ /* 0x004fea000383ffff */
[----:B------:R-:W-:Y:S05]  /*87f0*/  BRA `(.L_x_182) ;  /* 0xffffffc000387947 */ /* 0x000fea000383ffff */
.L_x_88:
[----:B------:R-:W-:Y:S07]  /*8800*/  MOV R0, UR13 ;  /* 0x0000000d00007c02 */ /* 0x000fee0008000f00 */
.L_x_183:
[----:B-1----:R1:W2:Y:S02]  /*8810*/  SYNCS.PHASECHK.TRANS64.TRYWAIT P0, [R0+URZ+0x118], R14 ;  /* 0x0001180e000075a7 */ /* 0x0022a400080011ff */
[----:B--2---:R-:W-:Y:S05]  /*8820*/  @!P0 NANOSLEEP.SYNCS 0x989680 ;  /* 0x009896800000895d */ /* 0x004fea0003900000 */
[----:B------:R-:W2:Y:S02]  /*8830*/  @!P0 SYNCS.PHASECHK.TRANS64 P0, [R0+URZ+0x118], R14 ;  /* 0x0001180e000085a7 */ /* 0x000ea400080010ff */
[----:B--2---:R-:W-:Y:S05]  /*8840*/  @!P0 BRA `(.L_x_183) ;  /* 0xfffffffc00f08947 */ /* 0x004fea000383ffff */
[----:B------:R-:W-:Y:S05]  /*8850*/  BRA `(.L_x_184) ;  /* 0xffffffc000d87947 */ /* 0x000fea000383ffff */
.L_x_90:
[----:B------:R-:W-:-:S07]  /*8860*/  MOV R0, UR4 ;  /* 0x0000000400007c02 */ /* 0x000fce0008000f00 */
.L_x_185:
[----:B-1----:R1:W3:Y:S02]  /*8870*/  SYNCS.PHASECHK.TRANS64.TRYWAIT P0, [R0+URZ], R2 ;  /* 0x00000002000075a7 */ /* 0x0022e400080011ff */
[----:B---3--:R-:W-:Y:S05]  /*8880*/  @!P0 NANOSLEEP.SYNCS 0x989680 ;  /* 0x009896800000895d */ /* 0x008fea0003900000 */
[----:B------:R-:W3:Y:S02]  /*8890*/  @!P0 SYNCS.PHASECHK.TRANS64 P0, [R0+URZ], R2 ;  /* 0x00000002000085a7 */ /* 0x000ee400080010ff */
[----:B---3--:R-:W-:Y:S05]  /*88a0*/  @!P0 BRA `(.L_x_185) ;  /* 0xfffffffc00f08947 */ /* 0x008fea000383ffff */
[----:B------:R-:W-:Y:S05]  /*88b0*/  BRA `(.L_x_186) ;  /* 0xffffffc400647947 */ /* 0x000fea000383ffff */
.L_x_91:
[----:B------:R-:W-:-:S07]  /*88c0*/  MOV R0, UR4 ;  /* 0x0000000400007c02 */ /* 0x000fce0008000f00 */
.L_x_187:
[----:B-1----:R1:W3:Y:S02]  /*88d0*/  SYNCS.PHASECHK.TRANS64.TRYWAIT P0, [R0+URZ], R2 ;  /* 0x00000002000075a7 */ /* 0x0022e400080011ff */
[----:B---3--:R-:W-:Y:S05]  /*88e0*/  @!P0 NANOSLEEP.SYNCS 0x989680 ;  /* 0x009896800000895d */ /* 0x008fea0003900000 */
[----:B------:R-:W3:Y:S02]  /*88f0*/  @!P0 SYNCS.PHASECHK.TRANS64 P0, [R0+URZ], R2 ;  /* 0x00000002000085a7 */ /* 0x000ee400080010ff */
[----:B---3--:R-:W-:Y:S05]  /*8900*/  @!P0 BRA `(.L_x_187) ;  /* 0xfffffffc00f08947 */ /* 0x008fea000383ffff */
[----:B------:R-:W-:Y:S05]  /*8910*/  BRA `(.L_x_188) ;  /* 0xffffffc400707947 */ /* 0x000fea000383ffff */
.L_x_93:
[----:B--2---:R2:W4:Y:S02]  /*8920*/  SYNCS.PHASECHK.TRANS64.TRYWAIT P0, [R0+URZ+0x140], R2 ;  /* 0x00014002000075a7 */ /* 0x00452400080011ff */
[----:B----4-:R-:W-:Y:S05]  /*8930*/  @!P0 NANOSLEEP.SYNCS 0x989680 ;  /* 0x009896800000895d */ /* 0x010fea0003900000 */
[----:B------:R-:W4:Y:S02]  /*8940*/  @!P0 SYNCS.PHASECHK.TRANS64 P0, [R0+URZ+0x140], R2 ;  /* 0x00014002000085a7 */ /* 0x000f2400080010ff */
[----:B----4-:R-:W-:Y:S05]  /*8950*/  @!P0 BRA `(.L_x_93) ;  /* 0xfffffffc00f08947 */ /* 0x010fea000383ffff */
[----:B------:R-:W-:Y:S05]  /*8960*/  BRA `(.L_x_189) ;  /* 0xffffffc800547947 */ /* 0x000fea000383ffff */
.L_x_103:
[----:B-1----:R1:W3:Y:S02]  /*8970*/  SYNCS.PHASECHK.TRANS64.TRYWAIT P1, [R0+URZ+0x100], R3 ;  /* 0x00010003000075a7 */ /* 0x0022e400080211ff */
[----:B---3--:R-:W-:Y:S05]  /*8980*/  @!P1 NANOSLEEP.SYNCS 0x989680 ;  /* 0x009896800000995d */ /* 0x008fea0003900000 */
[----:B------:R-:W3:Y:S02]  /*8990*/  @!P1 SYNCS.PHASECHK.TRANS64 P1, [R0+URZ+0x100], R3 ;  /* 0x00010003000095a7 */ /* 0x000ee400080210ff */
[----:B---3--:R-:W-:Y:S05]  /*89a0*/  @!P1 BRA `(.L_x_103) ;  /* 0xfffffffc00f09947 */ /* 0x008fea000383ffff */
[----:B------:R-:W-:Y:S05]  /*89b0*/  BRA `(.L_x_102) ;  /* 0xffffffd400847947 */ /* 0x000fea000383ffff */
.L_x_105:
[----:B-1----:R1:W4:Y:S02]  /*89c0*/  SYNCS.PHASECHK.TRANS64.TRYWAIT P0, [R73+URZ+0x160], R2 ;  /* 0x00016002490075a7 */ /* 0x00232400080011ff */
[----:B----4-:R-:W-:Y:S05]  /*89d0*/  @!P0 NANOSLEEP.SYNCS 0x989680 ;  /* 0x009896800000895d */ /* 0x010fea0003900000 */
[----:B------:R-:W4:Y:S02]  /*89e0*/  @!P0 SYNCS.PHASECHK.TRANS64 P0, [R73+URZ+0x160], R2 ;  /* 0x00016002490085a7 */ /* 0x000f2400080010ff */
[----:B----4-:R-:W-:Y:S05]  /*89f0*/  @!P0 BRA `(.L_x_105) ;  /* 0xfffffffc00f08947 */ /* 0x010fea000383ffff */
[----:B------:R-:W-:Y:S05]  /*8a00*/  BRA `(.L_x_104) ;  /* 0xffffffd400bc7947 */ /* 0x000fea000383ffff */
.L_x_116:
[----:B--2---:R2:W4:Y:S02]  /*8a10*/  SYNCS.PHASECHK.TRANS64.TRYWAIT P0, [R2+URZ+0x100], R107 ;  /* 0x0001006b020075a7 */ /* 0x00452400080011ff */
[----:B----4-:R-:W-:Y:S05]  /*8a20*/  @!P0 NANOSLEEP.SYNCS 0x989680 ;  /* 0x009896800000895d */ /* 0x010fea0003900000 */
[----:B------:R-:W4:Y:S02]  /*8a30*/  @!P0 SYNCS.PHASECHK.TRANS64 P0, [R2+URZ+0x100], R107 ;  /* 0x0001006b020085a7 */ /* 0x000f2400080010ff */
[----:B----4-:R-:W-:Y:S05]  /*8a40*/  @!P0 BRA `(.L_x_116) ;  /* 0xfffffffc00f08947 */ /* 0x010fea000383ffff */
[----:B------:R-:W-:Y:S05]  /*8a50*/  BRA `(.L_x_115) ;  /* 0xffffffe000a47947 */ /* 0x000fea000383ffff */
        .weak           $__internal_0_$__cuda_sm10x_tcgen05_guardrail_trap_col_being_dealloced_not_returned_by_alloc
        .type           $__internal_0_$__cuda_sm10x_tcgen05_guardrail_trap_col_being_dealloced_not_returned_by_alloc,@function
        .size           $__internal_0_$__cuda_sm10x_tcgen05_guardrail_trap_col_being_dealloced_not_returned_by_alloc,($__internal_1_$__cuda_sm10x_tcgen05_guardrail_trap_phase_invalid_during_alloc - $__internal_0_$__cuda_sm10x_tcgen05_guardrail_trap_col_being_dealloced_not_returned_by_alloc)
$__internal_0_$__cuda_sm10x_tcgen05_guardrail_trap_col_being_dealloced_not_returned_by_alloc:
[----:B------:R-:W-:Y:S05]  /*8a60*/  BPT.TRAP 0x1 ;  /* 0x000000040000795c */ /* 0x000fea0000300000 */
[----:B------:R-:W-:-:S04]  /*8a70*/  HFMA2 R3, -RZ, RZ, 0, 0 ;  /* 0x00000000ff037431 */ /* 0x000fc800000001ff */
[----:B------:R-:W-:Y:S05]  /*8a80*/  RET.REL.NODEC R2 `(_ZN7cutlass13device_kernelINS_4gemm6kernel13GemmUniversalIN4cute5tupleIJiiiiEEENS1_10collective13CollectiveMmaINS1_35MainloopSm100TmaUmmaWarpSpecializedILi16ELi2ELi4ENS5_IJNS4_1CILi1EEESB_SB_EEEEENS5_IJNSA_ILi128EEENSA_ILi64EEENSA_ILi32EEEEEENS_6half_tENS5_IJlSB_lEEESI_SJ_NS4_8TiledMMAINS4_8MMA_AtomIJNS4_20SM100_MMA_F16BF16_SSISI_SI_fLi128ELi64ELNS4_4UMMA5MajorE0ELSO_0ELNSN_7ScaleInE0ELSP_0EEEEEENS4_6LayoutISC_NS5_IJNSA_ILi0EEEST_ST_EEEEENS5_IJNS4_10UnderscoreESW_SW_EEEEENS4_13SM90_TMA_LOADENS4_14ComposedLayoutINS4_7SwizzleILi2ELi4ELi3EEENS4_18smem_ptr_flag_bitsILi16EEENSS_INS5_IJNSA_ILi8EEESG_EEENS5_IJSG_SB_EEEEEEEvNS4_8identityESZ_S19_vS1A_EENS_8epilogue10collective18CollectiveEpilogueINS1C_23Sm100TmaWarpSpecializedILi3ELi2ELi32ELb1ELb0EEEJSH_NS5_IJNSS_ISE_SB_EENSS_ISG_SB_EEEEESI_SJ_SI_SJ_NS1C_6fusion15FusionCallbacksIS1G_NS1K_17LinearCombinationISI_fSI_fLNS_15FloatRoundStyleE2EEESH_S1J_JEEENS4_5SM1004TMEM4LOAD26SM100_TMEM_LOAD_32dp32b32xESZ_S19_NS4_39AutoVectorizingCopyWithAssumedAlignmentILi128EEENS4_14SM90_TMA_STOREES19_S1V_S1V_EEEvvEEEEvNT_6ParamsE) ;  /* 0xffffff74025c7950 */ /* 0x000fea0003c3ffff */
        .weak           $__internal_1_$__cuda_sm10x_tcgen05_guardrail_trap_phase_invalid_during_alloc
        .type           $__internal_1_$__cuda_sm10x_tcgen05_guardrail_trap_phase_invalid_during_alloc,@function
        .size           $__internal_1_$__cuda_sm10x_tcgen05_guardrail_trap_phase_invalid_during_alloc,($__internal_2_$__cuda_sm10x_tcgen05_guardrail_trap_unallocated_columns_being_dealloced - $__internal_1_$__cuda_sm10x_tcgen05_guardrail_trap_phase_invalid_during_alloc)
$__internal_1_$__cuda_sm10x_tcgen05_guardrail_trap_phase_invalid_during_alloc:
[----:B------:R-:W-:Y:S05]  /*8a90*/  BPT.TRAP 0x1 ;  /* 0x000000040000795c */ /* 0x000fea0000300000 */
[----:B------:R-:W-:-:S04]  /*8aa0*/  MOV R3, 0x0 ;  /* 0x0000000000037802 */ /* 0x000fc80000000f00 */
[----:B------:R-:W-:Y:S05]  /*8ab0*/  RET.REL.NODEC R2 `(_ZN7cutlass13device_kernelINS_4gemm6kernel13GemmUniversalIN4cute5tupleIJiiiiEEENS1_10collective13CollectiveMmaINS1_35MainloopSm100TmaUmmaWarpSpecializedILi16ELi2ELi4ENS5_IJNS4_1CILi1EEESB_SB_EEEEENS5_IJNSA_ILi128EEENSA_ILi64EEENSA_ILi32EEEEEENS_6half_tENS5_IJlSB_lEEESI_SJ_NS4_8TiledMMAINS4_8MMA_AtomIJNS4_20SM100_MMA_F16BF16_SSISI_SI_fLi128ELi64ELNS4_4UMMA5MajorE0ELSO_0ELNSN_7ScaleInE0ELSP_0EEEEEENS4_6LayoutISC_NS5_IJNSA_ILi0EEEST_ST_EEEEENS5_IJNS4_10UnderscoreESW_SW_EEEEENS4_13SM90_TMA_LOADENS4_14ComposedLayoutINS4_7SwizzleILi2ELi4ELi3EEENS4_18smem_ptr_flag_bitsILi16EEENSS_INS5_IJNSA_ILi8EEESG_EEENS5_IJSG_SB_EEEEEEEvNS4_8identityESZ_S19_vS1A_EENS_8epilogue10collective18CollectiveEpilogueINS1C_23Sm100TmaWarpSpecializedILi3ELi2ELi32ELb1ELb0EEEJSH_NS5_IJNSS_ISE_SB_EENSS_ISG_SB_EEEEESI_SJ_SI_SJ_NS1C_6fusion15FusionCallbacksIS1G_NS1K_17LinearCombinationISI_fSI_fLNS_15FloatRoundStyleE2EEESH_S1J_JEEENS4_5SM1004TMEM4LOAD26SM100_TMEM_LOAD_32dp32b32xESZ_S19_NS4_39AutoVectorizingCopyWithAssumedAlignmentILi128EEENS4_14SM90_TMA_STOREES19_S1V_S1V_EEEvvEEEEvNT_6ParamsE) ;  /* 0xffffff7402507950 */ /* 0x000fea0003c3ffff */
        .weak           $__internal_2_$__cuda_sm10x_tcgen05_guardrail_trap_unallocated_columns_being_dealloced
        .type           $__internal_2_$__cuda_sm10x_tcgen05_guardrail_trap_unallocated_columns_being_dealloced,@function
        .size           $__internal_2_$__cuda_sm10x_tcgen05_guardrail_trap_unallocated_columns_being_dealloced,(.L_x_191 - $__internal_2_$__cuda_sm10x_tcgen05_guardrail_trap_unallocated_columns_being_dealloced)
$__internal_2_$__cuda_sm10x_tcgen05_guardrail_trap_unallocated_columns_being_dealloced:
[----:B------:R-:W-:Y:S05]  /*8ac0*/  BPT.TRAP 0x1 ;  /* 0x000000040000795c */ /* 0x000fea0000300000 */
[----:B------:R-:W-:-:S04]  /*8ad0*/  HFMA2 R3, -RZ, RZ, 0, 0 ;  /* 0x00000000ff037431 */ /* 0x000fc800000001ff */
[----:B------:R-:W-:Y:S05]  /*8ae0*/  RET.REL.NODEC R2 `(_ZN7cutlass13device_kernelINS_4gemm6kernel13GemmUniversalIN4cute5tupleIJiiiiEEENS1_10collective13CollectiveMmaINS1_35MainloopSm100TmaUmmaWarpSpecializedILi16ELi2ELi4ENS5_IJNS4_1CILi1EEESB_SB_EEEEENS5_IJNSA_ILi128EEENSA_ILi64EEENSA_ILi32EEEEEENS_6half_tENS5_IJlSB_lEEESI_SJ_NS4_8TiledMMAINS4_8MMA_AtomIJNS4_20SM100_MMA_F16BF16_SSISI_SI_fLi128ELi64ELNS4_4UMMA5MajorE0ELSO_0ELNSN_7ScaleInE0ELSP_0EEEEEENS4_6LayoutISC_NS5_IJNSA_ILi0EEEST_ST_EEEEENS5_IJNS4_10UnderscoreESW_SW_EEEEENS4_13SM90_TMA_LOADENS4_14ComposedLayoutINS4_7SwizzleILi2ELi4ELi3EEENS4_18smem_ptr_flag_bitsILi16EEENSS_INS5_IJNSA_ILi8EEESG_EEENS5_IJSG_SB_EEEEEEEvNS4_8identityESZ_S19_vS1A_EENS_8epilogue10collective18CollectiveEpilogueINS1C_23Sm100TmaWarpSpecializedILi3ELi2ELi32ELb1ELb0EEEJSH_NS5_IJNSS_ISE_SB_EENSS_ISG_SB_EEEEESI_SJ_SI_SJ_NS1C_6fusion15FusionCallbacksIS1G_NS1K_17LinearCombinationISI_fSI_fLNS_15FloatRoundStyleE2EEESH_S1J_JEEENS4_5SM1004TMEM4LOAD26SM100_TMEM_LOAD_32dp32b32xESZ_S19_NS4_39AutoVectorizingCopyWithAssumedAlignmentILi128EEENS4_14SM90_TMA_STOREES19_S1V_S1V_EEEvvEEEEvNT_6ParamsE) ;  /* 0xffffff7402447950 */ /* 0x000fea0003c3ffff */
.L_x_190:
[----:B------:R-:W-:-:S00]  /*8af0*/  BRA `(.L_x_190) ;  /* 0xfffffffc00fc7947 */ /* 0x000fc0000383ffff */
[----:B------:R-:W-:-:S00]  /*8b00*/  NOP ;  /* 0x0000000000007918 */ /* 0x000fc00000000000 */
[----:B------:R-:W-:-:S00]  /*8b10*/  NOP ;  /* 0x0000000000007918 */ /* 0x000fc00000000000 */
[----:B------:R-:W-:-:S00]  /*8b20*/  NOP ;  /* 0x0000000000007918 */ /* 0x000fc00000000000 */
[----:B------:R-:W-:-:S00]  /*8b30*/  NOP ;  /* 0x0000000000007918 */ /* 0x000fc00000000000 */
[----:B------:R-:W-:-:S00]  /*8b40*/  NOP ;  /* 0x0000000000007918 */ /* 0x000fc00000000000 */
[----:B------:R-:W-:-:S00]  /*8b50*/  NOP ;  /* 0x0000000000007918 */ /* 0x000fc00000000000 */
[----:B------:R-:W-:-:S00]  /*8b60*/  NOP ;  /* 0x0000000000007918 */ /* 0x000fc00000000000 */
[----:B------:R-:W-:-:S00]  /*8b70*/  NOP ;  /* 0x0000000000007918 */ /* 0x000fc00000000000 */
.L_x_191:


//--------------------- .nv.global.init           --------------------------
	.section	.nv.global.init,"aw",@progbits
.nv.global.init:
	.type		$str$27,@object
	.size		$str$27,($str$28 - $str$27)
$str$27:
        /*0000*/ 	.byte	0x28, 0x61, 0x64, 0x64, 0x72, 0x65, 0x73, 0x73, 0x20, 0x26, 0x20, 0x6d, 0x61, 0x73, 0x6b, 0x29
        /*0010*/ 	.byte	0x20, 0x3d, 0x3d, 0x20, 0x30, 0x00
	.type		$str$28,@object
	.size		$str$28,($str$26 - $str$28)
$str$28:
        /*0016*/ 	.byte	0x2f, 0x74, 0x6d, 0x70, 0x2f, 0x63, 0x75, 0x74, 0x6c, 0x61, 0x73, 0x73, 0x5f, 0x73, 0x77, 0x65
        /*0026*/ 	.byte	0x65, 0x70, 0x5f, 0x73, 0x72, 0x63, 0x2f, 0x69, 0x6e, 0x63, 0x6c, 0x75, 0x64, 0x65, 0x2f, 0x63
        /*0036*/ 	.byte	0x75, 0x74, 0x65, 0x2f, 0x70, 0x6f, 0x69, 0x6e, 0x74, 0x65, 0x72, 0x5f, 0x66, 0x6c, 0x61, 0x67
        /*0046*/ 	.byte	0x67, 0x65, 0x64, 0x2e, 0x68, 0x70, 0x70, 0x00
	.type		$str$26,@object
	.size		$str$26,($str$25 - $str$26)
$str$26:
        /*004e*/ 	.byte	0x2f, 0x74, 0x6d, 0x70, 0x2f, 0x63, 0x75, 0x74, 0x6c, 0x61, 0x73, 0x73, 0x5f, 0x73, 0x77, 0x65
        /*005e*/ 	.byte	0x65, 0x70, 0x5f, 0x73, 0x72, 0x63, 0x2f, 0x69, 0x6e, 0x63, 0x6c, 0x75, 0x64, 0x65, 0x2f, 0x63
        /*006e*/ 	.byte	0x75, 0x74, 0x65, 0x2f, 0x61, 0x74, 0x6f, 0x6d, 0x2f, 0x63, 0x6f, 0x70, 0x79, 0x5f, 0x74, 0x72
        /*007e*/ 	.byte	0x61, 0x69, 0x74, 0x73, 0x5f, 0x73, 0x6d, 0x31, 0x30, 0x30, 0x2e, 0x68, 0x70, 0x70, 0x00
	.type		$str$25,@object
	.size		$str$25,(__unnamed_1 - $str$25)
$str$25:
        /*008d*/ 	.byte	0x28, 0x28, 0x75, 0x69, 0x6e, 0x74, 0x33, 0x32, 0x5f, 0x74, 0x28, 0x74, 0x68, 0x72, 0x65, 0x61
        /*009d*/ 	.byte	0x64, 0x49, 0x64, 0x78, 0x2e, 0x78, 0x29, 0x20, 0x2f, 0x20, 0x33, 0x32, 0x29, 0x20, 0x25, 0x20
        /*00ad*/ 	.byte	0x34, 0x29, 0x20, 0x3d, 0x3d, 0x20, 0x28, 0x28, 0x28, 0x74, 0x6d, 0x65, 0x6d, 0x5f, 0x61, 0x64
        /*00bd*/ 	.byte	0x64, 0x72, 0x20, 0x3e, 0x3e, 0x20, 0x31, 0x36, 0x29, 0x20, 0x2f, 0x20, 0x33, 0x32, 0x29, 0x20
        /*00cd*/ 	.byte	0x25, 0x20, 0x34, 0x29, 0x00
	.type		__unnamed_1,@object
	.size		__unnamed_1,(__unnamed_2 - __unnamed_1)
__unnamed_1:
        /*00d2*/ 	.byte	0x61, 0x75, 0x74, 0x6f, 0x20, 0x63, 0x75, 0x74, 0x65, 0x3a, 0x3a, 0x61, 0x73, 0x5f, 0x70, 0x6f
        /* <DEDUP_REMOVED lines=24> */
        /*0262*/ 	.byte	0x3e, 0x3e, 0x3e, 0x3e, 0x5d, 0x00
	.type		__unnamed_2,@object
	.size		__unnamed_2,(.L_2 - __unnamed_2)
__unnamed_2:
        /* <DEDUP_REMOVED lines=42> */
        /*0508*/ 	.byte	0x3e, 0x3e, 0x5d, 0x00
.L_2:


//--------------------- .nv.shared._ZN7cutlass13device_kernelINS_4gemm6kernel13GemmUniversalIN4cute5tupleIJiiiiEEENS1_10collective13CollectiveMmaINS1_35MainloopSm100TmaUmmaWarpSpecializedILi16ELi2ELi4ENS5_IJNS4_1CILi1EEESB_SB_EEEEENS5_IJNSA_ILi128EEENSA_ILi64EEENSA_ILi32EEEEEENS_6half_tENS5_IJlSB_lEEESI_SJ_NS4_8TiledMMAINS4_8MMA_AtomIJNS4_20SM100_MMA_F16BF16_SSISI_SI_fLi128ELi64ELNS4_4UMMA5MajorE0ELSO_0ELNSN_7ScaleInE0ELSP_0EEEEEENS4_6LayoutISC_NS5_IJNSA_ILi0EEEST_ST_EEEEENS5_IJNS4_10UnderscoreESW_SW_EEEEENS4_13SM90_TMA_LOADENS4_14ComposedLayoutINS4_7SwizzleILi2ELi4ELi3EEENS4_18smem_ptr_flag_bitsILi16EEENSS_INS5_IJNSA_ILi8EEESG_EEENS5_IJSG_SB_EEEEEEEvNS4_8identityESZ_S19_vS1A_EENS_8epilogue10collective18CollectiveEpilogueINS1C_23Sm100TmaWarpSpecializedILi3ELi2ELi32ELb1ELb0EEEJSH_NS5_IJNSS_ISE_SB_EENSS_ISG_SB_EEEEESI_SJ_SI_SJ_NS1C_6fusion15FusionCallbacksIS1G_NS1K_17LinearCombinationISI_fSI_fLNS_15FloatRoundStyleE2EEESH_S1J_JEEENS4_5SM1004TMEM4LOAD26SM100_TMEM_LOAD_32dp32b32xESZ_S19_NS4_39AutoVectorizingCopyWithAssumedAlignmentILi128EEENS4_14SM90_TMA_STOREES19_S1V_S1V_EEEvvEEEEvNT_6ParamsE --------------------------
	.section	.nv.shared._ZN7cutlass13device_kernelINS_4gemm6kernel13GemmUniversalIN4cute5tupleIJiiiiEEENS1_10collective13CollectiveMmaINS1_35MainloopSm100TmaUmmaWarpSpecializedILi16ELi2ELi4ENS5_IJNS4_1CILi1EEESB_SB_EEEEENS5_IJNSA_ILi128EEENSA_ILi64EEENSA_ILi32EEEEEENS_6half_tENS5_IJlSB_lEEESI_SJ_NS4_8TiledMMAINS4_8MMA_AtomIJNS4_20SM100_MMA_F16BF16_SSISI_SI_fLi128ELi64ELNS4_4UMMA5MajorE0ELSO_0ELNSN_7ScaleInE0ELSP_0EEEEEENS4_6LayoutISC_NS5_IJNSA_ILi0EEEST_ST_EEEEENS5_IJNS4_10UnderscoreESW_SW_EEEEENS4_13SM90_TMA_LOADENS4_14ComposedLayoutINS4_7SwizzleILi2ELi4ELi3EEENS4_18smem_ptr_flag_bitsILi16EEENSS_INS5_IJNSA_ILi8EEESG_EEENS5_IJSG_SB_EEEEEEEvNS4_8identityESZ_S19_vS1A_EENS_8epilogue10collective18CollectiveEpilogueINS1C_23Sm100TmaWarpSpecializedILi3ELi2ELi32ELb1ELb0EEEJSH_NS5_IJNSS_ISE_SB_EENSS_ISG_SB_EEEEESI_SJ_SI_SJ_NS1C_6fusion15FusionCallbacksIS1G_NS1K_17LinearCombinationISI_fSI_fLNS_15FloatRoundStyleE2EEESH_S1J_JEEENS4_5SM1004TMEM4LOAD26SM100_TMEM_LOAD_32dp32b32xESZ_S19_NS4_39AutoVectorizingCopyWithAssumedAlignmentILi128EEENS4_14SM90_TMA_STOREES19_S1V_S1V_EEEvvEEEEvNT_6ParamsE,"aw",@nobits
	.sectionflags	@""
	.align	16
	.zero		1024


//--------------------- .nv.shared.reserved.0     --------------------------
	.section	.nv.shared.reserved.0,"aw",@nobits
	.weak		__nv_reservedSMEM_offset_0_alias
	.size		__nv_reservedSMEM_offset_0_alias, 0, 64
	.other		__nv_reservedSMEM_offset_0_alias,@"STO_CUDA_RESERVED_SHARED STV_DEFAULT"
__nv_reservedSMEM_offset_0_alias:
	.zero		0
.nv.shared.reserved.0:
	.zero		64
	.weak		__nv_reservedSMEM_tcgen05_partition
	.type		__nv_reservedSMEM_tcgen05_partition,@object
	.size		__nv_reservedSMEM_tcgen05_partition,(.L_0 - __nv_reservedSMEM_tcgen05_partition)
__nv_reservedSMEM_tcgen05_partition:
	.zero		32
.L_0:


//--------------------- .nv.global                --------------------------
	.section	.nv.global,"aw",@nobits
.nv.global:
	.type		_ZN40_INTERNAL_d40565cf_4_k_cu_17a0a84d_225344cute1_E,@object
	.size		_ZN40_INTERNAL_d40565cf_4_k_cu_17a0a84d_225344cute1_E,(_ZN40_INTERNAL_d40565cf_4_k_cu_17a0a84d_225344cuda3std3__45__cpo6cbeginE - _ZN40_INTERNAL_d40565cf_4_k_cu_17a0a84d_225344cute1_E)
_ZN40_INTERNAL_d40565cf_4_k_cu_17a0a84d_225344cute1_E:
	.zero		1
	.type		_ZN40_INTERNAL_d40565cf_4_k_cu_17a0a84d_225344cuda3std3__45__cpo6cbeginE,@object
	.size		_ZN40_INTERNAL_d40565cf_4_k_cu_17a0a84d_225344cuda3std3__45__cpo6cbeginE,(_ZN40_INTERNAL_d40565cf_4_k_cu_17a0a84d_225344cuda3std3__48in_placeE - _ZN40_INTERNAL_d40565cf_4_k_cu_17a0a84d_225344cuda3std3__45__cpo6cbeginE)
_ZN40_INTERNAL_d40565cf_4_k_cu_17a0a84d_225344cuda3std3__45__cpo6cbeginE:
	.zero		1
	.type		_ZN40_INTERNAL_d40565cf_4_k_cu_17a0a84d_225344cuda3std3__48in_placeE,@object
	.size		_ZN40_INTERNAL_d40565cf_4_k_cu_17a0a84d_225344cuda3std3__48in_placeE,(_ZN40_INTERNAL_d40565cf_4_k_cu_17a0a84d_225344cuda3std6ranges3__45__cpo9iter_moveE - _ZN40_INTERNAL_d40565cf_4_k_cu_17a0a84d_225344cuda3std3__48in_placeE)
_ZN40_INTERNAL_d40565cf_4_k_cu_17a0a84d_225344cuda3std3__48in_placeE:
	.zero		1
	.type		_ZN40_INTERNAL_d40565cf_4_k_cu_17a0a84d_225344cuda3std6ranges3__45__cpo9iter_moveE,@object
	.size		_ZN40_INTERNAL_d40565cf_4_k_cu_17a0a84d_225344cuda3std6ranges3__45__cpo9iter_moveE,(_ZN40_INTERNAL_d40565cf_4_k_cu_17a0a84d_225344cuda3std3__45__cpo5beginE - _ZN40_INTERNAL_d40565cf_4_k_cu_17a0a84d_225344cuda3std6ranges3__45__cpo9iter_moveE)
_ZN40_INTERNAL_d40565cf_4_k_cu_17a0a84d_225344cuda3std6ranges3__45__cpo9iter_moveE:
	.zero		1
	.type		_ZN40_INTERNAL_d40565cf_4_k_cu_17a0a84d_225344cuda3std3__45__cpo5beginE,@object
	.size		_ZN40_INTERNAL_d40565cf_4_k_cu_17a0a84d_225344cuda3std3__45__cpo5beginE,(_ZN40_INTERNAL_d40565cf_4_k_cu_17a0a84d_225344cuda3std3__442_GLOBAL__N__d40565cf_4_k_cu_17a0a84d_225346ignoreE - _ZN40_INTERNAL_d40565cf_4_k_cu_17a0a84d_225344cuda3std3__45__cpo5beginE)
_ZN40_INTERNAL_d40565cf_4_k_cu_17a0a84d_225344cuda3std3__45__cpo5beginE:
	.zero		1
	.type		_ZN40_INTERNAL_d40565cf_4_k_cu_17a0a84d_225344cuda3std3__442_GLOBAL__N__d40565cf_4_k_cu_17a0a84d_225346ignoreE,@object
	.size		_ZN40_INTERNAL_d40565cf_4_k_cu_17a0a84d_225344cuda3std3__442_GLOBAL__N__d40565cf_4_k_cu_17a0a84d_225346ignoreE,(_ZN40_INTERNAL_d40565cf_4_k_cu_17a0a84d_225344cute7productE - _ZN40_INTERNAL_d40565cf_4_k_cu_17a0a84d_225344cuda3std3__442_GLOBAL__N__d40565cf_4_k_cu_17a0a84d_225346ignoreE)
_ZN40_INTERNAL_d40565cf_4_k_cu_17a0a84d_225344cuda3std3__442_GLOBAL__N__d40565cf_4_k_cu_17a0a84d_225346ignoreE:
	.zero		1
	.type		_ZN40_INTERNAL_d40565cf_4_k_cu_17a0a84d_225344cute7productE,@object
	.size		_ZN40_INTERNAL_d40565cf_4_k_cu_17a0a84d_225344cute7productE,(_ZN40_INTERNAL_d40565cf_4_k_cu_17a0a84d_225344cuda3std3__45__cpo3endE - _ZN40_INTERNAL_d40565cf_4_k_cu_17a0a84d_225344cute7productE)
_ZN40_INTERNAL_d40565cf_4_k_cu_17a0a84d_225344cute7productE:
	.zero		1
	.type		_ZN40_INTERNAL_d40565cf_4_k_cu_17a0a84d_225344cuda3std3__45__cpo3endE,@object
	.size		_ZN40_INTERNAL_d40565cf_4_k_cu_17a0a84d_225344cuda3std3__45__cpo3endE,(_ZN40_INTERNAL_d40565cf_4_k_cu_17a0a84d_225344cuda3std3__419piecewise_constructE - _ZN40_INTERNAL_d40565cf_4_k_cu_17a0a84d_225344cuda3std3__45__cpo3endE)
_ZN40_INTERNAL_d40565cf_4_k_cu_17a0a84d_225344cuda3std3__45__cpo3endE:
	.zero		1
	.type		_ZN40_INTERNAL_d40565cf_4_k_cu_17a0a84d_225344cuda3std3__419piecewise_constructE,@object
	.size		_ZN40_INTERNAL_d40565cf_4_k_cu_17a0a84d_225344cuda3std3__419piecewise_constructE,(_ZN40_INTERNAL_d40565cf_4_k_cu_17a0a84d_225344cuda3std3__45__cpo4cendE - _ZN40_INTERNAL_d40565cf_4_k_cu_17a0a84d_225344cuda3std3__419piecewise_constructE)
_ZN40_INTERNAL_d40565cf_4_k_cu_17a0a84d_225344cuda3std3__419piecewise_constructE:
	.zero		1
	.type		_ZN40_INTERNAL_d40565cf_4_k_cu_17a0a84d_225344cuda3std3__45__cpo4cendE,@object
	.size		_ZN40_INTERNAL_d40565cf_4_k_cu_17a0a84d_225344cuda3std3__45__cpo4cendE,(_ZN40_INTERNAL_d40565cf_4_k_cu_17a0a84d_225344cuda3std6ranges3__45__cpo4swapE - _ZN40_INTERNAL_d40565cf_4_k_cu_17a0a84d_225344cuda3std3__45__cpo4cendE)
_ZN40_INTERNAL_d40565cf_4_k_cu_17a0a84d_225344cuda3std3__45__cpo4cendE:
	.zero		1
	.type		_ZN40_INTERNAL_d40565cf_4_k_cu_17a0a84d_225344cuda3std6ranges3__45__cpo4swapE,@object
	.size		_ZN40_INTERNAL_d40565cf_4_k_cu_17a0a84d_225344cuda3std6ranges3__45__cpo4swapE,(.L_10 - _ZN40_INTERNAL_d40565cf_4_k_cu_17a0a84d_225344cuda3std6ranges3__45__cpo4swapE)
_ZN40_INTERNAL_d40565cf_4_k_cu_17a0a84d_225344cuda3std6ranges3__45__cpo4swapE:
	.zero		1
.L_10:


//--------------------- .nv.constant0._ZN7cutlass13device_kernelINS_4gemm6kernel13GemmUniversalIN4cute5tupleIJiiiiEEENS1_10collective13CollectiveMmaINS1_35MainloopSm100TmaUmmaWarpSpecializedILi16ELi2ELi4ENS5_IJNS4_1CILi1EEESB_SB_EEEEENS5_IJNSA_ILi128EEENSA_ILi64EEENSA_ILi32EEEEEENS_6half_tENS5_IJlSB_lEEESI_SJ_NS4_8TiledMMAINS4_8MMA_AtomIJNS4_20SM100_MMA_F16BF16_SSISI_SI_fLi128ELi64ELNS4_4UMMA5MajorE0ELSO_0ELNSN_7ScaleInE0ELSP_0EEEEEENS4_6LayoutISC_NS5_IJNSA_ILi0EEEST_ST_EEEEENS5_IJNS4_10UnderscoreESW_SW_EEEEENS4_13SM90_TMA_LOADENS4_14ComposedLayoutINS4_7SwizzleILi2ELi4ELi3EEENS4_18smem_ptr_flag_bitsILi16EEENSS_INS5_IJNSA_ILi8EEESG_EEENS5_IJSG_SB_EEEEEEEvNS4_8identityESZ_S19_vS1A_EENS_8epilogue10collective18CollectiveEpilogueINS1C_23Sm100TmaWarpSpecializedILi3ELi2ELi32ELb1ELb0EEEJSH_NS5_IJNSS_ISE_SB_EENSS_ISG_SB_EEEEESI_SJ_SI_SJ_NS1C_6fusion15FusionCallbacksIS1G_NS1K_17LinearCombinationISI_fSI_fLNS_15FloatRoundStyleE2EEESH_S1J_JEEENS4_5SM1004TMEM4LOAD26SM100_TMEM_LOAD_32dp32b32xESZ_S19_NS4_39AutoVectorizingCopyWithAssumedAlignmentILi128EEENS4_14SM90_TMA_STOREES19_S1V_S1V_EEEvvEEEEvNT_6ParamsE --------------------------
	.section	.nv.constant0._ZN7cutlass13device_kernelINS_4gemm6kernel13GemmUniversalIN4cute5tupleIJiiiiEEENS1_10collective13CollectiveMmaINS1_35MainloopSm100TmaUmmaWarpSpecializedILi16ELi2ELi4ENS5_IJNS4_1CILi1EEESB_SB_EEEEENS5_IJNSA_ILi128EEENSA_ILi64EEENSA_ILi32EEEEEENS_6half_tENS5_IJlSB_lEEESI_SJ_NS4_8TiledMMAINS4_8MMA_AtomIJNS4_20SM100_MMA_F16BF16_SSISI_SI_fLi128ELi64ELNS4_4UMMA5MajorE0ELSO_0ELNSN_7ScaleInE0ELSP_0EEEEEENS4_6LayoutISC_NS5_IJNSA_ILi0EEEST_ST_EEEEENS5_IJNS4_10UnderscoreESW_SW_EEEEENS4_13SM90_TMA_LOADENS4_14ComposedLayoutINS4_7SwizzleILi2ELi4ELi3EEENS4_18smem_ptr_flag_bitsILi16EEENSS_INS5_IJNSA_ILi8EEESG_EEENS5_IJSG_SB_EEEEEEEvNS4_8identityESZ_S19_vS1A_EENS_8epilogue10collective18CollectiveEpilogueINS1C_23Sm100TmaWarpSpecializedILi3ELi2ELi32ELb1ELb0EEEJSH_NS5_IJNSS_ISE_SB_EENSS_ISG_SB_EEEEESI_SJ_SI_SJ_NS1C_6fusion15FusionCallbacksIS1G_NS1K_17LinearCombinationISI_fSI_fLNS_15FloatRoundStyleE2EEESH_S1J_JEEENS4_5SM1004TMEM4LOAD26SM100_TMEM_LOAD_32dp32b32xESZ_S19_NS4_39AutoVectorizingCopyWithAssumedAlignmentILi128EEENS4_14SM90_TMA_STOREES19_S1V_S1V_EEEvvEEEEvNT_6ParamsE,"a",@progbits
	.sectionflags	@""
	.align	4
.nv.constant0._ZN7cutlass13device_kernelINS_4gemm6kernel13GemmUniversalIN4cute5tupleIJiiiiEEENS1_10collective13CollectiveMmaINS1_35MainloopSm100TmaUmmaWarpSpecializedILi16ELi2ELi4ENS5_IJNS4_1CILi1EEESB_SB_EEEEENS5_IJNSA_ILi128EEENSA_ILi64EEENSA_ILi32EEEEEENS_6half_tENS5_IJlSB_lEEESI_SJ_NS4_8TiledMMAINS4_8MMA_AtomIJNS4_20SM100_MMA_F16BF16_SSISI_SI_fLi128ELi64ELNS4_4UMMA5MajorE0ELSO_0ELNSN_7ScaleInE0ELSP_0EEEEEENS4_6LayoutISC_NS5_IJNSA_ILi0EEEST_ST_EEEEENS5_IJNS4_10UnderscoreESW_SW_EEEEENS4_13SM90_TMA_LOADENS4_14ComposedLayoutINS4_7SwizzleILi2ELi4ELi3EEENS4_18smem_ptr_flag_bitsILi16EEENSS_INS5_IJNSA_ILi8EEESG_EEENS5_IJSG_SB_EEEEEEEvNS4_8identityESZ_S19_vS1A_EENS_8epilogue10collective18CollectiveEpilogueINS1C_23Sm100TmaWarpSpecializedILi3ELi2ELi32ELb1ELb0EEEJSH_NS5_IJNSS_ISE_SB_EENSS_ISG_SB_EEEEESI_SJ_SI_SJ_NS1C_6fusion15FusionCallbacksIS1G_NS1K_17LinearCombinationISI_fSI_fLNS_15FloatRoundStyleE2EEESH_S1J_JEEENS4_5SM1004TMEM4LOAD26SM100_TMEM_LOAD_32dp32b32xESZ_S19_NS4_39AutoVectorizingCopyWithAssumedAlignmentILi128EEENS4_14SM90_TMA_STOREES19_S1V_S1V_EEEvvEEEEvNT_6ParamsE:
	.zero		2944


//--------------------- SYMBOLS --------------------------

	.type		.nv.reservedSmem.offset0,@object
	.size		.nv.reservedSmem.offset0,0x4
	.type		.nv.reservedSmem.cap,@object
	.size		.nv.reservedSmem.cap,0x4
	.type		__assertfail,@function
